//
// Generated by NVIDIA NVVM Compiler
//
// Compiler Build ID: CL-36424714
// Cuda compilation tools, release 13.0, V13.0.88
// Based on NVVM 20.0.0
//

.version 9.0
.target sm_100
.address_size 64

	// .globl	_Z11addInternalPKfS0_Pfi

.visible .entry _Z11addInternalPKfS0_Pfi(
	.param .u64 .ptr .align 1 _Z11addInternalPKfS0_Pfi_param_0,
	.param .u64 .ptr .align 1 _Z11addInternalPKfS0_Pfi_param_1,
	.param .u64 .ptr .align 1 _Z11addInternalPKfS0_Pfi_param_2,
	.param .u32 _Z11addInternalPKfS0_Pfi_param_3
)
{
	.reg .pred 	%p<2>;
	.reg .b32 	%r<3>;
	.reg .b32 	%f<4>;
	.reg .b64 	%rd<11>;

	ld.param.u64 	%rd1, [_Z11addInternalPKfS0_Pfi_param_0];
	ld.param.u64 	%rd2, [_Z11addInternalPKfS0_Pfi_param_1];
	ld.param.u64 	%rd3, [_Z11addInternalPKfS0_Pfi_param_2];
	ld.param.u32 	%r2, [_Z11addInternalPKfS0_Pfi_param_3];
	mov.u32 	%r1, %tid.x;
	setp.ge.s32 	%p1, %r1, %r2;
	@%p1 bra 	$L__BB0_2;
	cvta.to.global.u64 	%rd4, %rd1;
	cvta.to.global.u64 	%rd5, %rd2;
	cvta.to.global.u64 	%rd6, %rd3;
	mul.wide.u32 	%rd7, %r1, 4;
	add.s64 	%rd8, %rd4, %rd7;
	ld.global.f32 	%f1, [%rd8];
	add.s64 	%rd9, %rd5, %rd7;
	ld.global.f32 	%f2, [%rd9];
	add.f32 	%f3, %f1, %f2;
	add.s64 	%rd10, %rd6, %rd7;
	st.global.f32 	[%rd10], %f3;
$L__BB0_2:
	ret;

}
	// .globl	_Z19populateAccumulatormPKfS0_PKtPf
.visible .entry _Z19populateAccumulatormPKfS0_PKtPf(
	.param .u64 _Z19populateAccumulatormPKfS0_PKtPf_param_0,
	.param .u64 .ptr .align 1 _Z19populateAccumulatormPKfS0_PKtPf_param_1,
	.param .u64 .ptr .align 1 _Z19populateAccumulatormPKfS0_PKtPf_param_2,
	.param .u64 .ptr .align 1 _Z19populateAccumulatormPKfS0_PKtPf_param_3,
	.param .u64 .ptr .align 1 _Z19populateAccumulatormPKfS0_PKtPf_param_4
)
{
	.reg .pred 	%p<38>;
	.reg .b16 	%rs<33>;
	.reg .b32 	%r<37>;
	.reg .b32 	%f<70>;
	.reg .b64 	%rd<148>;

	ld.param.u64 	%rd8, [_Z19populateAccumulatormPKfS0_PKtPf_param_0];
	ld.param.u64 	%rd9, [_Z19populateAccumulatormPKfS0_PKtPf_param_1];
	ld.param.u64 	%rd5, [_Z19populateAccumulatormPKfS0_PKtPf_param_2];
	ld.param.u64 	%rd6, [_Z19populateAccumulatormPKfS0_PKtPf_param_3];
	ld.param.u64 	%rd7, [_Z19populateAccumulatormPKfS0_PKtPf_param_4];
	cvta.to.global.u64 	%rd1, %rd9;
	mov.u32 	%r1, %ctaid.x;
	cvt.u64.u32 	%rd10, %r1;
	setp.le.u64 	%p1, %rd8, %rd10;
	mov.u32 	%r2, %tid.x;
	setp.gt.u32 	%p2, %r2, 767;
	or.pred  	%p3, %p2, %p1;
	@%p3 bra 	$L__BB1_35;
	cvta.to.global.u64 	%rd11, %rd5;
	cvta.to.global.u64 	%rd12, %rd6;
	shl.b32 	%r3, %r1, 5;
	cvt.u64.u32 	%rd2, %r2;
	mul.lo.s32 	%r4, %r1, 768;
	cvt.u64.u32 	%rd3, %r4;
	mul.wide.u32 	%rd13, %r2, 4;
	add.s64 	%rd14, %rd11, %rd13;
	ld.global.f32 	%f69, [%rd14];
	mul.wide.u32 	%rd15, %r3, 2;
	add.s64 	%rd4, %rd12, %rd15;
	ld.global.u16 	%rs1, [%rd4];
	setp.gt.u16 	%p4, %rs1, 767;
	@%p4 bra 	$L__BB1_34;
	cvt.u32.u16 	%r5, %rs1;
	mul.wide.u32 	%rd16, %r5, 768;
	add.s64 	%rd17, %rd16, %rd2;
	shl.b64 	%rd18, %rd17, 2;
	add.s64 	%rd19, %rd1, %rd18;
	ld.global.f32 	%f35, [%rd19];
	add.f32 	%f69, %f69, %f35;
	ld.global.u16 	%rs2, [%rd4+2];
	setp.gt.u16 	%p5, %rs2, 767;
	@%p5 bra 	$L__BB1_34;
	cvt.u32.u16 	%r6, %rs2;
	mul.wide.u32 	%rd20, %r6, 768;
	add.s64 	%rd21, %rd20, %rd2;
	shl.b64 	%rd22, %rd21, 2;
	add.s64 	%rd23, %rd1, %rd22;
	ld.global.f32 	%f36, [%rd23];
	add.f32 	%f69, %f69, %f36;
	ld.global.u16 	%rs3, [%rd4+4];
	setp.gt.u16 	%p6, %rs3, 767;
	@%p6 bra 	$L__BB1_34;
	cvt.u32.u16 	%r7, %rs3;
	mul.wide.u32 	%rd24, %r7, 768;
	add.s64 	%rd25, %rd24, %rd2;
	shl.b64 	%rd26, %rd25, 2;
	add.s64 	%rd27, %rd1, %rd26;
	ld.global.f32 	%f37, [%rd27];
	add.f32 	%f69, %f69, %f37;
	ld.global.u16 	%rs4, [%rd4+6];
	setp.gt.u16 	%p7, %rs4, 767;
	@%p7 bra 	$L__BB1_34;
	cvt.u32.u16 	%r8, %rs4;
	mul.wide.u32 	%rd28, %r8, 768;
	add.s64 	%rd29, %rd28, %rd2;
	shl.b64 	%rd30, %rd29, 2;
	add.s64 	%rd31, %rd1, %rd30;
	ld.global.f32 	%f38, [%rd31];
	add.f32 	%f69, %f69, %f38;
	ld.global.u16 	%rs5, [%rd4+8];
	setp.gt.u16 	%p8, %rs5, 767;
	@%p8 bra 	$L__BB1_34;
	cvt.u32.u16 	%r9, %rs5;
	mul.wide.u32 	%rd32, %r9, 768;
	add.s64 	%rd33, %rd32, %rd2;
	shl.b64 	%rd34, %rd33, 2;
	add.s64 	%rd35, %rd1, %rd34;
	ld.global.f32 	%f39, [%rd35];
	add.f32 	%f69, %f69, %f39;
	ld.global.u16 	%rs6, [%rd4+10];
	setp.gt.u16 	%p9, %rs6, 767;
	@%p9 bra 	$L__BB1_34;
	cvt.u32.u16 	%r10, %rs6;
	mul.wide.u32 	%rd36, %r10, 768;
	add.s64 	%rd37, %rd36, %rd2;
	shl.b64 	%rd38, %rd37, 2;
	add.s64 	%rd39, %rd1, %rd38;
	ld.global.f32 	%f40, [%rd39];
	add.f32 	%f69, %f69, %f40;
	ld.global.u16 	%rs7, [%rd4+12];
	setp.gt.u16 	%p10, %rs7, 767;
	@%p10 bra 	$L__BB1_34;
	cvt.u32.u16 	%r11, %rs7;
	mul.wide.u32 	%rd40, %r11, 768;
	add.s64 	%rd41, %rd40, %rd2;
	shl.b64 	%rd42, %rd41, 2;
	add.s64 	%rd43, %rd1, %rd42;
	ld.global.f32 	%f41, [%rd43];
	add.f32 	%f69, %f69, %f41;
	ld.global.u16 	%rs8, [%rd4+14];
	setp.gt.u16 	%p11, %rs8, 767;
	@%p11 bra 	$L__BB1_34;
	cvt.u32.u16 	%r12, %rs8;
	mul.wide.u32 	%rd44, %r12, 768;
	add.s64 	%rd45, %rd44, %rd2;
	shl.b64 	%rd46, %rd45, 2;
	add.s64 	%rd47, %rd1, %rd46;
	ld.global.f32 	%f42, [%rd47];
	add.f32 	%f69, %f69, %f42;
	ld.global.u16 	%rs9, [%rd4+16];
	setp.gt.u16 	%p12, %rs9, 767;
	@%p12 bra 	$L__BB1_34;
	cvt.u32.u16 	%r13, %rs9;
	mul.wide.u32 	%rd48, %r13, 768;
	add.s64 	%rd49, %rd48, %rd2;
	shl.b64 	%rd50, %rd49, 2;
	add.s64 	%rd51, %rd1, %rd50;
	ld.global.f32 	%f43, [%rd51];
	add.f32 	%f69, %f69, %f43;
	ld.global.u16 	%rs10, [%rd4+18];
	setp.gt.u16 	%p13, %rs10, 767;
	@%p13 bra 	$L__BB1_34;
	cvt.u32.u16 	%r14, %rs10;
	mul.wide.u32 	%rd52, %r14, 768;
	add.s64 	%rd53, %rd52, %rd2;
	shl.b64 	%rd54, %rd53, 2;
	add.s64 	%rd55, %rd1, %rd54;
	ld.global.f32 	%f44, [%rd55];
	add.f32 	%f69, %f69, %f44;
	ld.global.u16 	%rs11, [%rd4+20];
	setp.gt.u16 	%p14, %rs11, 767;
	@%p14 bra 	$L__BB1_34;
	cvt.u32.u16 	%r15, %rs11;
	mul.wide.u32 	%rd56, %r15, 768;
	add.s64 	%rd57, %rd56, %rd2;
	shl.b64 	%rd58, %rd57, 2;
	add.s64 	%rd59, %rd1, %rd58;
	ld.global.f32 	%f45, [%rd59];
	add.f32 	%f69, %f69, %f45;
	ld.global.u16 	%rs12, [%rd4+22];
	setp.gt.u16 	%p15, %rs12, 767;
	@%p15 bra 	$L__BB1_34;
	cvt.u32.u16 	%r16, %rs12;
	mul.wide.u32 	%rd60, %r16, 768;
	add.s64 	%rd61, %rd60, %rd2;
	shl.b64 	%rd62, %rd61, 2;
	add.s64 	%rd63, %rd1, %rd62;
	ld.global.f32 	%f46, [%rd63];
	add.f32 	%f69, %f69, %f46;
	ld.global.u16 	%rs13, [%rd4+24];
	setp.gt.u16 	%p16, %rs13, 767;
	@%p16 bra 	$L__BB1_34;
	cvt.u32.u16 	%r17, %rs13;
	mul.wide.u32 	%rd64, %r17, 768;
	add.s64 	%rd65, %rd64, %rd2;
	shl.b64 	%rd66, %rd65, 2;
	add.s64 	%rd67, %rd1, %rd66;
	ld.global.f32 	%f47, [%rd67];
	add.f32 	%f69, %f69, %f47;
	ld.global.u16 	%rs14, [%rd4+26];
	setp.gt.u16 	%p17, %rs14, 767;
	@%p17 bra 	$L__BB1_34;
	cvt.u32.u16 	%r18, %rs14;
	mul.wide.u32 	%rd68, %r18, 768;
	add.s64 	%rd69, %rd68, %rd2;
	shl.b64 	%rd70, %rd69, 2;
	add.s64 	%rd71, %rd1, %rd70;
	ld.global.f32 	%f48, [%rd71];
	add.f32 	%f69, %f69, %f48;
	ld.global.u16 	%rs15, [%rd4+28];
	setp.gt.u16 	%p18, %rs15, 767;
	@%p18 bra 	$L__BB1_34;
	cvt.u32.u16 	%r19, %rs15;
	mul.wide.u32 	%rd72, %r19, 768;
	add.s64 	%rd73, %rd72, %rd2;
	shl.b64 	%rd74, %rd73, 2;
	add.s64 	%rd75, %rd1, %rd74;
	ld.global.f32 	%f49, [%rd75];
	add.f32 	%f69, %f69, %f49;
	ld.global.u16 	%rs16, [%rd4+30];
	setp.gt.u16 	%p19, %rs16, 767;
	@%p19 bra 	$L__BB1_34;
	cvt.u32.u16 	%r20, %rs16;
	mul.wide.u32 	%rd76, %r20, 768;
	add.s64 	%rd77, %rd76, %rd2;
	shl.b64 	%rd78, %rd77, 2;
	add.s64 	%rd79, %rd1, %rd78;
	ld.global.f32 	%f50, [%rd79];
	add.f32 	%f69, %f69, %f50;
	ld.global.u16 	%rs17, [%rd4+32];
	setp.gt.u16 	%p20, %rs17, 767;
	@%p20 bra 	$L__BB1_34;
	cvt.u32.u16 	%r21, %rs17;
	mul.wide.u32 	%rd80, %r21, 768;
	add.s64 	%rd81, %rd80, %rd2;
	shl.b64 	%rd82, %rd81, 2;
	add.s64 	%rd83, %rd1, %rd82;
	ld.global.f32 	%f51, [%rd83];
	add.f32 	%f69, %f69, %f51;
	ld.global.u16 	%rs18, [%rd4+34];
	setp.gt.u16 	%p21, %rs18, 767;
	@%p21 bra 	$L__BB1_34;
	cvt.u32.u16 	%r22, %rs18;
	mul.wide.u32 	%rd84, %r22, 768;
	add.s64 	%rd85, %rd84, %rd2;
	shl.b64 	%rd86, %rd85, 2;
	add.s64 	%rd87, %rd1, %rd86;
	ld.global.f32 	%f52, [%rd87];
	add.f32 	%f69, %f69, %f52;
	ld.global.u16 	%rs19, [%rd4+36];
	setp.gt.u16 	%p22, %rs19, 767;
	@%p22 bra 	$L__BB1_34;
	cvt.u32.u16 	%r23, %rs19;
	mul.wide.u32 	%rd88, %r23, 768;
	add.s64 	%rd89, %rd88, %rd2;
	shl.b64 	%rd90, %rd89, 2;
	add.s64 	%rd91, %rd1, %rd90;
	ld.global.f32 	%f53, [%rd91];
	add.f32 	%f69, %f69, %f53;
	ld.global.u16 	%rs20, [%rd4+38];
	setp.gt.u16 	%p23, %rs20, 767;
	@%p23 bra 	$L__BB1_34;
	cvt.u32.u16 	%r24, %rs20;
	mul.wide.u32 	%rd92, %r24, 768;
	add.s64 	%rd93, %rd92, %rd2;
	shl.b64 	%rd94, %rd93, 2;
	add.s64 	%rd95, %rd1, %rd94;
	ld.global.f32 	%f54, [%rd95];
	add.f32 	%f69, %f69, %f54;
	ld.global.u16 	%rs21, [%rd4+40];
	setp.gt.u16 	%p24, %rs21, 767;
	@%p24 bra 	$L__BB1_34;
	cvt.u32.u16 	%r25, %rs21;
	mul.wide.u32 	%rd96, %r25, 768;
	add.s64 	%rd97, %rd96, %rd2;
	shl.b64 	%rd98, %rd97, 2;
	add.s64 	%rd99, %rd1, %rd98;
	ld.global.f32 	%f55, [%rd99];
	add.f32 	%f69, %f69, %f55;
	ld.global.u16 	%rs22, [%rd4+42];
	setp.gt.u16 	%p25, %rs22, 767;
	@%p25 bra 	$L__BB1_34;
	cvt.u32.u16 	%r26, %rs22;
	mul.wide.u32 	%rd100, %r26, 768;
	add.s64 	%rd101, %rd100, %rd2;
	shl.b64 	%rd102, %rd101, 2;
	add.s64 	%rd103, %rd1, %rd102;
	ld.global.f32 	%f56, [%rd103];
	add.f32 	%f69, %f69, %f56;
	ld.global.u16 	%rs23, [%rd4+44];
	setp.gt.u16 	%p26, %rs23, 767;
	@%p26 bra 	$L__BB1_34;
	cvt.u32.u16 	%r27, %rs23;
	mul.wide.u32 	%rd104, %r27, 768;
	add.s64 	%rd105, %rd104, %rd2;
	shl.b64 	%rd106, %rd105, 2;
	add.s64 	%rd107, %rd1, %rd106;
	ld.global.f32 	%f57, [%rd107];
	add.f32 	%f69, %f69, %f57;
	ld.global.u16 	%rs24, [%rd4+46];
	setp.gt.u16 	%p27, %rs24, 767;
	@%p27 bra 	$L__BB1_34;
	cvt.u32.u16 	%r28, %rs24;
	mul.wide.u32 	%rd108, %r28, 768;
	add.s64 	%rd109, %rd108, %rd2;
	shl.b64 	%rd110, %rd109, 2;
	add.s64 	%rd111, %rd1, %rd110;
	ld.global.f32 	%f58, [%rd111];
	add.f32 	%f69, %f69, %f58;
	ld.global.u16 	%rs25, [%rd4+48];
	setp.gt.u16 	%p28, %rs25, 767;
	@%p28 bra 	$L__BB1_34;
	cvt.u32.u16 	%r29, %rs25;
	mul.wide.u32 	%rd112, %r29, 768;
	add.s64 	%rd113, %rd112, %rd2;
	shl.b64 	%rd114, %rd113, 2;
	add.s64 	%rd115, %rd1, %rd114;
	ld.global.f32 	%f59, [%rd115];
	add.f32 	%f69, %f69, %f59;
	ld.global.u16 	%rs26, [%rd4+50];
	setp.gt.u16 	%p29, %rs26, 767;
	@%p29 bra 	$L__BB1_34;
	cvt.u32.u16 	%r30, %rs26;
	mul.wide.u32 	%rd116, %r30, 768;
	add.s64 	%rd117, %rd116, %rd2;
	shl.b64 	%rd118, %rd117, 2;
	add.s64 	%rd119, %rd1, %rd118;
	ld.global.f32 	%f60, [%rd119];
	add.f32 	%f69, %f69, %f60;
	ld.global.u16 	%rs27, [%rd4+52];
	setp.gt.u16 	%p30, %rs27, 767;
	@%p30 bra 	$L__BB1_34;
	cvt.u32.u16 	%r31, %rs27;
	mul.wide.u32 	%rd120, %r31, 768;
	add.s64 	%rd121, %rd120, %rd2;
	shl.b64 	%rd122, %rd121, 2;
	add.s64 	%rd123, %rd1, %rd122;
	ld.global.f32 	%f61, [%rd123];
	add.f32 	%f69, %f69, %f61;
	ld.global.u16 	%rs28, [%rd4+54];
	setp.gt.u16 	%p31, %rs28, 767;
	@%p31 bra 	$L__BB1_34;
	cvt.u32.u16 	%r32, %rs28;
	mul.wide.u32 	%rd124, %r32, 768;
	add.s64 	%rd125, %rd124, %rd2;
	shl.b64 	%rd126, %rd125, 2;
	add.s64 	%rd127, %rd1, %rd126;
	ld.global.f32 	%f62, [%rd127];
	add.f32 	%f69, %f69, %f62;
	ld.global.u16 	%rs29, [%rd4+56];
	setp.gt.u16 	%p32, %rs29, 767;
	@%p32 bra 	$L__BB1_34;
	cvt.u32.u16 	%r33, %rs29;
	mul.wide.u32 	%rd128, %r33, 768;
	add.s64 	%rd129, %rd128, %rd2;
	shl.b64 	%rd130, %rd129, 2;
	add.s64 	%rd131, %rd1, %rd130;
	ld.global.f32 	%f63, [%rd131];
	add.f32 	%f69, %f69, %f63;
	ld.global.u16 	%rs30, [%rd4+58];
	setp.gt.u16 	%p33, %rs30, 767;
	@%p33 bra 	$L__BB1_34;
	cvt.u32.u16 	%r34, %rs30;
	mul.wide.u32 	%rd132, %r34, 768;
	add.s64 	%rd133, %rd132, %rd2;
	shl.b64 	%rd134, %rd133, 2;
	add.s64 	%rd135, %rd1, %rd134;
	ld.global.f32 	%f64, [%rd135];
	add.f32 	%f69, %f69, %f64;
	ld.global.u16 	%rs31, [%rd4+60];
	setp.gt.u16 	%p34, %rs31, 767;
	@%p34 bra 	$L__BB1_34;
	cvt.u32.u16 	%r35, %rs31;
	mul.wide.u32 	%rd136, %r35, 768;
	add.s64 	%rd137, %rd136, %rd2;
	shl.b64 	%rd138, %rd137, 2;
	add.s64 	%rd139, %rd1, %rd138;
	ld.global.f32 	%f65, [%rd139];
	add.f32 	%f69, %f69, %f65;
	ld.global.u16 	%rs32, [%rd4+62];
	setp.gt.u16 	%p35, %rs32, 767;
	@%p35 bra 	$L__BB1_34;
	cvt.u32.u16 	%r36, %rs32;
	mul.wide.u32 	%rd140, %r36, 768;
	add.s64 	%rd141, %rd140, %rd2;
	shl.b64 	%rd142, %rd141, 2;
	add.s64 	%rd143, %rd1, %rd142;
	ld.global.f32 	%f66, [%rd143];
	add.f32 	%f69, %f69, %f66;
$L__BB1_34:
	setp.lt.f32 	%p36, %f69, 0f00000000;
	setp.gt.f32 	%p37, %f69, 0f3F800000;
	selp.f32 	%f67, 0f3F800000, %f69, %p37;
	selp.f32 	%f68, 0f00000000, %f67, %p36;
	cvta.to.global.u64 	%rd144, %rd7;
	add.s64 	%rd145, %rd3, %rd2;
	shl.b64 	%rd146, %rd145, 2;
	add.s64 	%rd147, %rd144, %rd146;
	st.global.f32 	[%rd147], %f68;
$L__BB1_35:
	ret;

}
	// .globl	_Z15calculateErrorsmPKfS0_S0_S0_S0_PfS1_
.visible .entry _Z15calculateErrorsmPKfS0_S0_S0_S0_PfS1_(
	.param .u64 _Z15calculateErrorsmPKfS0_S0_S0_S0_PfS1__param_0,
	.param .u64 .ptr .align 1 _Z15calculateErrorsmPKfS0_S0_S0_S0_PfS1__param_1,
	.param .u64 .ptr .align 1 _Z15calculateErrorsmPKfS0_S0_S0_S0_PfS1__param_2,
	.param .u64 .ptr .align 1 _Z15calculateErrorsmPKfS0_S0_S0_S0_PfS1__param_3,
	.param .u64 .ptr .align 1 _Z15calculateErrorsmPKfS0_S0_S0_S0_PfS1__param_4,
	.param .u64 .ptr .align 1 _Z15calculateErrorsmPKfS0_S0_S0_S0_PfS1__param_5,
	.param .u64 .ptr .align 1 _Z15calculateErrorsmPKfS0_S0_S0_S0_PfS1__param_6,
	.param .u64 .ptr .align 1 _Z15calculateErrorsmPKfS0_S0_S0_S0_PfS1__param_7
)
{
	.reg .pred 	%p<4>;
	.reg .b32 	%r<7>;
	.reg .b32 	%f<121>;
	.reg .b64 	%rd<37>;
	.reg .b64 	%fd<9>;

	ld.param.u64 	%rd17, [_Z15calculateErrorsmPKfS0_S0_S0_S0_PfS1__param_0];
	ld.param.u64 	%rd18, [_Z15calculateErrorsmPKfS0_S0_S0_S0_PfS1__param_1];
	ld.param.u64 	%rd11, [_Z15calculateErrorsmPKfS0_S0_S0_S0_PfS1__param_2];
	ld.param.u64 	%rd12, [_Z15calculateErrorsmPKfS0_S0_S0_S0_PfS1__param_3];
	ld.param.u64 	%rd13, [_Z15calculateErrorsmPKfS0_S0_S0_S0_PfS1__param_4];
	ld.param.u64 	%rd14, [_Z15calculateErrorsmPKfS0_S0_S0_S0_PfS1__param_5];
	ld.param.u64 	%rd15, [_Z15calculateErrorsmPKfS0_S0_S0_S0_PfS1__param_6];
	ld.param.u64 	%rd16, [_Z15calculateErrorsmPKfS0_S0_S0_S0_PfS1__param_7];
	cvta.to.global.u64 	%rd1, %rd18;
	mov.u32 	%r1, %ctaid.x;
	mov.u32 	%r2, %ntid.x;
	mov.u32 	%r3, %tid.x;
	mad.lo.s32 	%r4, %r1, %r2, %r3;
	cvt.u64.u32 	%rd2, %r4;
	setp.le.u64 	%p1, %rd17, %rd2;
	@%p1 bra 	$L__BB2_6;
	cvta.to.global.u64 	%rd20, %rd11;
	ld.global.f32 	%f120, [%rd20];
	mul.lo.s64 	%rd3, %rd2, 3072;
	cvta.to.global.u64 	%rd21, %rd12;
	add.s64 	%rd4, %rd21, %rd3;
	mov.b64 	%rd35, 32;
$L__BB2_2:
	add.s64 	%rd22, %rd4, %rd35;
	ld.global.f32 	%f6, [%rd22+-32];
	add.s64 	%rd23, %rd1, %rd35;
	ld.global.f32 	%f7, [%rd23+-32];
	fma.rn.f32 	%f8, %f6, %f7, %f120;
	ld.global.f32 	%f9, [%rd22+-28];
	ld.global.f32 	%f10, [%rd23+-28];
	fma.rn.f32 	%f11, %f9, %f10, %f8;
	ld.global.f32 	%f12, [%rd22+-24];
	ld.global.f32 	%f13, [%rd23+-24];
	fma.rn.f32 	%f14, %f12, %f13, %f11;
	ld.global.f32 	%f15, [%rd22+-20];
	ld.global.f32 	%f16, [%rd23+-20];
	fma.rn.f32 	%f17, %f15, %f16, %f14;
	ld.global.f32 	%f18, [%rd22+-16];
	ld.global.f32 	%f19, [%rd23+-16];
	fma.rn.f32 	%f20, %f18, %f19, %f17;
	ld.global.f32 	%f21, [%rd22+-12];
	ld.global.f32 	%f22, [%rd23+-12];
	fma.rn.f32 	%f23, %f21, %f22, %f20;
	ld.global.f32 	%f24, [%rd22+-8];
	ld.global.f32 	%f25, [%rd23+-8];
	fma.rn.f32 	%f26, %f24, %f25, %f23;
	ld.global.f32 	%f27, [%rd22+-4];
	ld.global.f32 	%f28, [%rd23+-4];
	fma.rn.f32 	%f29, %f27, %f28, %f26;
	ld.global.f32 	%f30, [%rd22];
	ld.global.f32 	%f31, [%rd23];
	fma.rn.f32 	%f32, %f30, %f31, %f29;
	ld.global.f32 	%f33, [%rd22+4];
	ld.global.f32 	%f34, [%rd23+4];
	fma.rn.f32 	%f35, %f33, %f34, %f32;
	ld.global.f32 	%f36, [%rd22+8];
	ld.global.f32 	%f37, [%rd23+8];
	fma.rn.f32 	%f38, %f36, %f37, %f35;
	ld.global.f32 	%f39, [%rd22+12];
	ld.global.f32 	%f40, [%rd23+12];
	fma.rn.f32 	%f41, %f39, %f40, %f38;
	ld.global.f32 	%f42, [%rd22+16];
	ld.global.f32 	%f43, [%rd23+16];
	fma.rn.f32 	%f44, %f42, %f43, %f41;
	ld.global.f32 	%f45, [%rd22+20];
	ld.global.f32 	%f46, [%rd23+20];
	fma.rn.f32 	%f47, %f45, %f46, %f44;
	ld.global.f32 	%f48, [%rd22+24];
	ld.global.f32 	%f49, [%rd23+24];
	fma.rn.f32 	%f50, %f48, %f49, %f47;
	ld.global.f32 	%f51, [%rd22+28];
	ld.global.f32 	%f52, [%rd23+28];
	fma.rn.f32 	%f120, %f51, %f52, %f50;
	add.s64 	%rd35, %rd35, 64;
	setp.ne.s64 	%p2, %rd35, 3104;
	@%p2 bra 	$L__BB2_2;
	cvta.to.global.u64 	%rd25, %rd13;
	add.s64 	%rd26, %rd3, %rd25;
	add.s64 	%rd7, %rd26, 32;
	add.s64 	%rd8, %rd1, 3132;
	mov.b64 	%rd36, 0;
$L__BB2_4:
	add.s64 	%rd27, %rd7, %rd36;
	ld.global.f32 	%f53, [%rd27+-32];
	add.s64 	%rd28, %rd8, %rd36;
	ld.global.f32 	%f54, [%rd28+-60];
	fma.rn.f32 	%f55, %f53, %f54, %f120;
	ld.global.f32 	%f56, [%rd27+-28];
	ld.global.f32 	%f57, [%rd28+-56];
	fma.rn.f32 	%f58, %f56, %f57, %f55;
	ld.global.f32 	%f59, [%rd27+-24];
	ld.global.f32 	%f60, [%rd28+-52];
	fma.rn.f32 	%f61, %f59, %f60, %f58;
	ld.global.f32 	%f62, [%rd27+-20];
	ld.global.f32 	%f63, [%rd28+-48];
	fma.rn.f32 	%f64, %f62, %f63, %f61;
	ld.global.f32 	%f65, [%rd27+-16];
	ld.global.f32 	%f66, [%rd28+-44];
	fma.rn.f32 	%f67, %f65, %f66, %f64;
	ld.global.f32 	%f68, [%rd27+-12];
	ld.global.f32 	%f69, [%rd28+-40];
	fma.rn.f32 	%f70, %f68, %f69, %f67;
	ld.global.f32 	%f71, [%rd27+-8];
	ld.global.f32 	%f72, [%rd28+-36];
	fma.rn.f32 	%f73, %f71, %f72, %f70;
	ld.global.f32 	%f74, [%rd27+-4];
	ld.global.f32 	%f75, [%rd28+-32];
	fma.rn.f32 	%f76, %f74, %f75, %f73;
	ld.global.f32 	%f77, [%rd27];
	ld.global.f32 	%f78, [%rd28+-28];
	fma.rn.f32 	%f79, %f77, %f78, %f76;
	ld.global.f32 	%f80, [%rd27+4];
	ld.global.f32 	%f81, [%rd28+-24];
	fma.rn.f32 	%f82, %f80, %f81, %f79;
	ld.global.f32 	%f83, [%rd27+8];
	ld.global.f32 	%f84, [%rd28+-20];
	fma.rn.f32 	%f85, %f83, %f84, %f82;
	ld.global.f32 	%f86, [%rd27+12];
	ld.global.f32 	%f87, [%rd28+-16];
	fma.rn.f32 	%f88, %f86, %f87, %f85;
	ld.global.f32 	%f89, [%rd27+16];
	ld.global.f32 	%f90, [%rd28+-12];
	fma.rn.f32 	%f91, %f89, %f90, %f88;
	ld.global.f32 	%f92, [%rd27+20];
	ld.global.f32 	%f93, [%rd28+-8];
	fma.rn.f32 	%f94, %f92, %f93, %f91;
	ld.global.f32 	%f95, [%rd27+24];
	ld.global.f32 	%f96, [%rd28+-4];
	fma.rn.f32 	%f97, %f95, %f96, %f94;
	ld.global.f32 	%f98, [%rd27+28];
	ld.global.f32 	%f99, [%rd28];
	fma.rn.f32 	%f120, %f98, %f99, %f97;
	add.s64 	%rd36, %rd36, 64;
	setp.ne.s64 	%p3, %rd36, 3072;
	@%p3 bra 	$L__BB2_4;
	fma.rn.f32 	%f100, %f120, 0fBBBB989D, 0f3F000000;
	cvt.sat.f32.f32 	%f101, %f100;
	mov.f32 	%f102, 0f4B400001;
	mov.f32 	%f103, 0f437C0000;
	fma.rm.f32 	%f104, %f101, %f103, %f102;
	add.f32 	%f105, %f104, 0fCB40007F;
	neg.f32 	%f106, %f105;
	fma.rn.f32 	%f107, %f120, 0fBFB8AA3B, %f106;
	fma.rn.f32 	%f108, %f120, 0fB2A57060, %f107;
	mov.b32 	%r5, %f104;
	shl.b32 	%r6, %r5, 23;
	mov.b32 	%f109, %r6;
	ex2.approx.ftz.f32 	%f110, %f108;
	mul.f32 	%f111, %f110, %f109;
	cvt.f64.f32 	%fd1, %f111;
	add.f64 	%fd2, %fd1, 0d3FF0000000000000;
	rcp.rn.f64 	%fd3, %fd2;
	cvt.rn.f32.f64 	%f112, %fd3;
	cvta.to.global.u64 	%rd29, %rd14;
	shl.b64 	%rd30, %rd2, 2;
	add.s64 	%rd31, %rd29, %rd30;
	ld.global.f32 	%f113, [%rd31];
	sub.f32 	%f114, %f112, %f113;
	mul.f32 	%f115, %f114, %f112;
	cvt.f64.f32 	%fd4, %f115;
	cvt.f64.f32 	%fd5, %f112;
	mov.f64 	%fd6, 0d3FF0000000000000;
	sub.f64 	%fd7, %fd6, %fd5;
	mul.f64 	%fd8, %fd7, %fd4;
	cvt.rn.f32.f64 	%f116, %fd8;
	mul.f32 	%f117, %f114, %f114;
	cvta.to.global.u64 	%rd32, %rd16;
	atom.global.add.f32 	%f118, [%rd32], %f117;
	cvta.to.global.u64 	%rd33, %rd15;
	add.s64 	%rd34, %rd33, %rd30;
	st.global.f32 	[%rd34], %f116;
$L__BB2_6:
	ret;

}
	// .globl	_Z12backpropSidemmPKfS0_PKtS0_PfS3_S3_
.visible .entry _Z12backpropSidemmPKfS0_PKtS0_PfS3_S3_(
	.param .u64 _Z12backpropSidemmPKfS0_PKtS0_PfS3_S3__param_0,
	.param .u64 _Z12backpropSidemmPKfS0_PKtS0_PfS3_S3__param_1,
	.param .u64 .ptr .align 1 _Z12backpropSidemmPKfS0_PKtS0_PfS3_S3__param_2,
	.param .u64 .ptr .align 1 _Z12backpropSidemmPKfS0_PKtS0_PfS3_S3__param_3,
	.param .u64 .ptr .align 1 _Z12backpropSidemmPKfS0_PKtS0_PfS3_S3__param_4,
	.param .u64 .ptr .align 1 _Z12backpropSidemmPKfS0_PKtS0_PfS3_S3__param_5,
	.param .u64 .ptr .align 1 _Z12backpropSidemmPKfS0_PKtS0_PfS3_S3__param_6,
	.param .u64 .ptr .align 1 _Z12backpropSidemmPKfS0_PKtS0_PfS3_S3__param_7,
	.param .u64 .ptr .align 1 _Z12backpropSidemmPKfS0_PKtS0_PfS3_S3__param_8
)
{
	.reg .pred 	%p<38>;
	.reg .b16 	%rs<33>;
	.reg .b32 	%r<35>;
	.reg .b32 	%f<42>;
	.reg .b64 	%rd<164>;

	ld.param.u64 	%rd12, [_Z12backpropSidemmPKfS0_PKtS0_PfS3_S3__param_0];
	ld.param.u64 	%rd6, [_Z12backpropSidemmPKfS0_PKtS0_PfS3_S3__param_2];
	ld.param.u64 	%rd8, [_Z12backpropSidemmPKfS0_PKtS0_PfS3_S3__param_4];
	ld.param.u64 	%rd9, [_Z12backpropSidemmPKfS0_PKtS0_PfS3_S3__param_5];
	ld.param.u64 	%rd13, [_Z12backpropSidemmPKfS0_PKtS0_PfS3_S3__param_6];
	cvta.to.global.u64 	%rd1, %rd13;
	mov.u32 	%r2, %ctaid.x;
	cvt.u64.u32 	%rd2, %r2;
	setp.le.u64 	%p1, %rd12, %rd2;
	mov.u32 	%r1, %tid.x;
	setp.gt.u32 	%p2, %r1, 767;
	or.pred  	%p3, %p2, %p1;
	@%p3 bra 	$L__BB3_34;
	ld.param.u64 	%rd163, [_Z12backpropSidemmPKfS0_PKtS0_PfS3_S3__param_8];
	ld.param.u64 	%rd162, [_Z12backpropSidemmPKfS0_PKtS0_PfS3_S3__param_7];
	ld.param.u64 	%rd161, [_Z12backpropSidemmPKfS0_PKtS0_PfS3_S3__param_3];
	ld.param.u64 	%rd160, [_Z12backpropSidemmPKfS0_PKtS0_PfS3_S3__param_1];
	cvta.to.global.u64 	%rd14, %rd9;
	cvta.to.global.u64 	%rd15, %rd6;
	cvta.to.global.u64 	%rd16, %rd161;
	cvta.to.global.u64 	%rd17, %rd162;
	cvta.to.global.u64 	%rd18, %rd163;
	cvta.to.global.u64 	%rd19, %rd8;
	cvt.u64.u32 	%rd3, %r1;
	add.s64 	%rd20, %rd160, %rd3;
	mad.lo.s64 	%rd21, %rd2, 768, %rd3;
	shl.b64 	%rd22, %rd2, 6;
	add.s64 	%rd4, %rd19, %rd22;
	shl.b64 	%rd23, %rd2, 2;
	add.s64 	%rd24, %rd14, %rd23;
	ld.global.f32 	%f2, [%rd24];
	shl.b64 	%rd25, %rd20, 2;
	add.s64 	%rd26, %rd15, %rd25;
	ld.global.f32 	%f3, [%rd26];
	shl.b64 	%rd27, %rd21, 2;
	add.s64 	%rd28, %rd16, %rd27;
	ld.global.f32 	%f4, [%rd28];
	setp.gt.f32 	%p4, %f4, 0f00000000;
	setp.lt.f32 	%p5, %f4, 0f3F800000;
	mul.f32 	%f5, %f2, %f3;
	selp.f32 	%f6, %f5, 0f00000000, %p5;
	selp.f32 	%f1, %f6, 0f00000000, %p4;
	mul.wide.u32 	%rd29, %r1, 4;
	add.s64 	%rd30, %rd17, %rd29;
	atom.global.add.f32 	%f7, [%rd30], %f1;
	add.s64 	%rd31, %rd18, %rd25;
	mul.f32 	%f8, %f2, %f4;
	atom.global.add.f32 	%f9, [%rd31], %f8;
	ld.global.u16 	%rs1, [%rd4];
	setp.gt.u16 	%p6, %rs1, 767;
	@%p6 bra 	$L__BB3_34;
	cvt.u32.u16 	%r3, %rs1;
	mul.wide.u32 	%rd32, %r3, 768;
	add.s64 	%rd33, %rd32, %rd3;
	shl.b64 	%rd34, %rd33, 2;
	add.s64 	%rd35, %rd1, %rd34;
	atom.global.add.f32 	%f10, [%rd35], %f1;
	ld.global.u16 	%rs2, [%rd4+2];
	setp.gt.u16 	%p7, %rs2, 767;
	@%p7 bra 	$L__BB3_34;
	cvt.u32.u16 	%r4, %rs2;
	mul.wide.u32 	%rd36, %r4, 768;
	add.s64 	%rd37, %rd36, %rd3;
	shl.b64 	%rd38, %rd37, 2;
	add.s64 	%rd39, %rd1, %rd38;
	atom.global.add.f32 	%f11, [%rd39], %f1;
	ld.global.u16 	%rs3, [%rd4+4];
	setp.gt.u16 	%p8, %rs3, 767;
	@%p8 bra 	$L__BB3_34;
	cvt.u32.u16 	%r5, %rs3;
	mul.wide.u32 	%rd40, %r5, 768;
	add.s64 	%rd41, %rd40, %rd3;
	shl.b64 	%rd42, %rd41, 2;
	add.s64 	%rd43, %rd1, %rd42;
	atom.global.add.f32 	%f12, [%rd43], %f1;
	ld.global.u16 	%rs4, [%rd4+6];
	setp.gt.u16 	%p9, %rs4, 767;
	@%p9 bra 	$L__BB3_34;
	cvt.u32.u16 	%r6, %rs4;
	mul.wide.u32 	%rd44, %r6, 768;
	add.s64 	%rd45, %rd44, %rd3;
	shl.b64 	%rd46, %rd45, 2;
	add.s64 	%rd47, %rd1, %rd46;
	atom.global.add.f32 	%f13, [%rd47], %f1;
	ld.global.u16 	%rs5, [%rd4+8];
	setp.gt.u16 	%p10, %rs5, 767;
	@%p10 bra 	$L__BB3_34;
	cvt.u32.u16 	%r7, %rs5;
	mul.wide.u32 	%rd48, %r7, 768;
	add.s64 	%rd49, %rd48, %rd3;
	shl.b64 	%rd50, %rd49, 2;
	add.s64 	%rd51, %rd1, %rd50;
	atom.global.add.f32 	%f14, [%rd51], %f1;
	ld.global.u16 	%rs6, [%rd4+10];
	setp.gt.u16 	%p11, %rs6, 767;
	@%p11 bra 	$L__BB3_34;
	cvt.u32.u16 	%r8, %rs6;
	mul.wide.u32 	%rd52, %r8, 768;
	add.s64 	%rd53, %rd52, %rd3;
	shl.b64 	%rd54, %rd53, 2;
	add.s64 	%rd55, %rd1, %rd54;
	atom.global.add.f32 	%f15, [%rd55], %f1;
	ld.global.u16 	%rs7, [%rd4+12];
	setp.gt.u16 	%p12, %rs7, 767;
	@%p12 bra 	$L__BB3_34;
	cvt.u32.u16 	%r9, %rs7;
	mul.wide.u32 	%rd56, %r9, 768;
	add.s64 	%rd57, %rd56, %rd3;
	shl.b64 	%rd58, %rd57, 2;
	add.s64 	%rd59, %rd1, %rd58;
	atom.global.add.f32 	%f16, [%rd59], %f1;
	ld.global.u16 	%rs8, [%rd4+14];
	setp.gt.u16 	%p13, %rs8, 767;
	@%p13 bra 	$L__BB3_34;
	cvt.u32.u16 	%r10, %rs8;
	mul.wide.u32 	%rd60, %r10, 768;
	add.s64 	%rd61, %rd60, %rd3;
	shl.b64 	%rd62, %rd61, 2;
	add.s64 	%rd63, %rd1, %rd62;
	atom.global.add.f32 	%f17, [%rd63], %f1;
	ld.global.u16 	%rs9, [%rd4+16];
	setp.gt.u16 	%p14, %rs9, 767;
	@%p14 bra 	$L__BB3_34;
	cvt.u32.u16 	%r11, %rs9;
	mul.wide.u32 	%rd64, %r11, 768;
	add.s64 	%rd65, %rd64, %rd3;
	shl.b64 	%rd66, %rd65, 2;
	add.s64 	%rd67, %rd1, %rd66;
	atom.global.add.f32 	%f18, [%rd67], %f1;
	ld.global.u16 	%rs10, [%rd4+18];
	setp.gt.u16 	%p15, %rs10, 767;
	@%p15 bra 	$L__BB3_34;
	cvt.u32.u16 	%r12, %rs10;
	mul.wide.u32 	%rd68, %r12, 768;
	add.s64 	%rd69, %rd68, %rd3;
	shl.b64 	%rd70, %rd69, 2;
	add.s64 	%rd71, %rd1, %rd70;
	atom.global.add.f32 	%f19, [%rd71], %f1;
	ld.global.u16 	%rs11, [%rd4+20];
	setp.gt.u16 	%p16, %rs11, 767;
	@%p16 bra 	$L__BB3_34;
	cvt.u32.u16 	%r13, %rs11;
	mul.wide.u32 	%rd72, %r13, 768;
	add.s64 	%rd73, %rd72, %rd3;
	shl.b64 	%rd74, %rd73, 2;
	add.s64 	%rd75, %rd1, %rd74;
	atom.global.add.f32 	%f20, [%rd75], %f1;
	ld.global.u16 	%rs12, [%rd4+22];
	setp.gt.u16 	%p17, %rs12, 767;
	@%p17 bra 	$L__BB3_34;
	cvt.u32.u16 	%r14, %rs12;
	mul.wide.u32 	%rd76, %r14, 768;
	add.s64 	%rd77, %rd76, %rd3;
	shl.b64 	%rd78, %rd77, 2;
	add.s64 	%rd79, %rd1, %rd78;
	atom.global.add.f32 	%f21, [%rd79], %f1;
	ld.global.u16 	%rs13, [%rd4+24];
	setp.gt.u16 	%p18, %rs13, 767;
	@%p18 bra 	$L__BB3_34;
	cvt.u32.u16 	%r15, %rs13;
	mul.wide.u32 	%rd80, %r15, 768;
	add.s64 	%rd81, %rd80, %rd3;
	shl.b64 	%rd82, %rd81, 2;
	add.s64 	%rd83, %rd1, %rd82;
	atom.global.add.f32 	%f22, [%rd83], %f1;
	ld.global.u16 	%rs14, [%rd4+26];
	setp.gt.u16 	%p19, %rs14, 767;
	@%p19 bra 	$L__BB3_34;
	cvt.u32.u16 	%r16, %rs14;
	mul.wide.u32 	%rd84, %r16, 768;
	add.s64 	%rd85, %rd84, %rd3;
	shl.b64 	%rd86, %rd85, 2;
	add.s64 	%rd87, %rd1, %rd86;
	atom.global.add.f32 	%f23, [%rd87], %f1;
	ld.global.u16 	%rs15, [%rd4+28];
	setp.gt.u16 	%p20, %rs15, 767;
	@%p20 bra 	$L__BB3_34;
	cvt.u32.u16 	%r17, %rs15;
	mul.wide.u32 	%rd88, %r17, 768;
	add.s64 	%rd89, %rd88, %rd3;
	shl.b64 	%rd90, %rd89, 2;
	add.s64 	%rd91, %rd1, %rd90;
	atom.global.add.f32 	%f24, [%rd91], %f1;
	ld.global.u16 	%rs16, [%rd4+30];
	setp.gt.u16 	%p21, %rs16, 767;
	@%p21 bra 	$L__BB3_34;
	cvt.u32.u16 	%r18, %rs16;
	mul.wide.u32 	%rd92, %r18, 768;
	add.s64 	%rd93, %rd92, %rd3;
	shl.b64 	%rd94, %rd93, 2;
	add.s64 	%rd95, %rd1, %rd94;
	atom.global.add.f32 	%f25, [%rd95], %f1;
	ld.global.u16 	%rs17, [%rd4+32];
	setp.gt.u16 	%p22, %rs17, 767;
	@%p22 bra 	$L__BB3_34;
	cvt.u32.u16 	%r19, %rs17;
	mul.wide.u32 	%rd96, %r19, 768;
	add.s64 	%rd97, %rd96, %rd3;
	shl.b64 	%rd98, %rd97, 2;
	add.s64 	%rd99, %rd1, %rd98;
	atom.global.add.f32 	%f26, [%rd99], %f1;
	ld.global.u16 	%rs18, [%rd4+34];
	setp.gt.u16 	%p23, %rs18, 767;
	@%p23 bra 	$L__BB3_34;
	cvt.u32.u16 	%r20, %rs18;
	mul.wide.u32 	%rd100, %r20, 768;
	add.s64 	%rd101, %rd100, %rd3;
	shl.b64 	%rd102, %rd101, 2;
	add.s64 	%rd103, %rd1, %rd102;
	atom.global.add.f32 	%f27, [%rd103], %f1;
	ld.global.u16 	%rs19, [%rd4+36];
	setp.gt.u16 	%p24, %rs19, 767;
	@%p24 bra 	$L__BB3_34;
	cvt.u32.u16 	%r21, %rs19;
	mul.wide.u32 	%rd104, %r21, 768;
	add.s64 	%rd105, %rd104, %rd3;
	shl.b64 	%rd106, %rd105, 2;
	add.s64 	%rd107, %rd1, %rd106;
	atom.global.add.f32 	%f28, [%rd107], %f1;
	ld.global.u16 	%rs20, [%rd4+38];
	setp.gt.u16 	%p25, %rs20, 767;
	@%p25 bra 	$L__BB3_34;
	cvt.u32.u16 	%r22, %rs20;
	mul.wide.u32 	%rd108, %r22, 768;
	add.s64 	%rd109, %rd108, %rd3;
	shl.b64 	%rd110, %rd109, 2;
	add.s64 	%rd111, %rd1, %rd110;
	atom.global.add.f32 	%f29, [%rd111], %f1;
	ld.global.u16 	%rs21, [%rd4+40];
	setp.gt.u16 	%p26, %rs21, 767;
	@%p26 bra 	$L__BB3_34;
	cvt.u32.u16 	%r23, %rs21;
	mul.wide.u32 	%rd112, %r23, 768;
	add.s64 	%rd113, %rd112, %rd3;
	shl.b64 	%rd114, %rd113, 2;
	add.s64 	%rd115, %rd1, %rd114;
	atom.global.add.f32 	%f30, [%rd115], %f1;
	ld.global.u16 	%rs22, [%rd4+42];
	setp.gt.u16 	%p27, %rs22, 767;
	@%p27 bra 	$L__BB3_34;
	cvt.u32.u16 	%r24, %rs22;
	mul.wide.u32 	%rd116, %r24, 768;
	add.s64 	%rd117, %rd116, %rd3;
	shl.b64 	%rd118, %rd117, 2;
	add.s64 	%rd119, %rd1, %rd118;
	atom.global.add.f32 	%f31, [%rd119], %f1;
	ld.global.u16 	%rs23, [%rd4+44];
	setp.gt.u16 	%p28, %rs23, 767;
	@%p28 bra 	$L__BB3_34;
	cvt.u32.u16 	%r25, %rs23;
	mul.wide.u32 	%rd120, %r25, 768;
	add.s64 	%rd121, %rd120, %rd3;
	shl.b64 	%rd122, %rd121, 2;
	add.s64 	%rd123, %rd1, %rd122;
	atom.global.add.f32 	%f32, [%rd123], %f1;
	ld.global.u16 	%rs24, [%rd4+46];
	setp.gt.u16 	%p29, %rs24, 767;
	@%p29 bra 	$L__BB3_34;
	cvt.u32.u16 	%r26, %rs24;
	mul.wide.u32 	%rd124, %r26, 768;
	add.s64 	%rd125, %rd124, %rd3;
	shl.b64 	%rd126, %rd125, 2;
	add.s64 	%rd127, %rd1, %rd126;
	atom.global.add.f32 	%f33, [%rd127], %f1;
	ld.global.u16 	%rs25, [%rd4+48];
	setp.gt.u16 	%p30, %rs25, 767;
	@%p30 bra 	$L__BB3_34;
	cvt.u32.u16 	%r27, %rs25;
	mul.wide.u32 	%rd128, %r27, 768;
	add.s64 	%rd129, %rd128, %rd3;
	shl.b64 	%rd130, %rd129, 2;
	add.s64 	%rd131, %rd1, %rd130;
	atom.global.add.f32 	%f34, [%rd131], %f1;
	ld.global.u16 	%rs26, [%rd4+50];
	setp.gt.u16 	%p31, %rs26, 767;
	@%p31 bra 	$L__BB3_34;
	cvt.u32.u16 	%r28, %rs26;
	mul.wide.u32 	%rd132, %r28, 768;
	add.s64 	%rd133, %rd132, %rd3;
	shl.b64 	%rd134, %rd133, 2;
	add.s64 	%rd135, %rd1, %rd134;
	atom.global.add.f32 	%f35, [%rd135], %f1;
	ld.global.u16 	%rs27, [%rd4+52];
	setp.gt.u16 	%p32, %rs27, 767;
	@%p32 bra 	$L__BB3_34;
	cvt.u32.u16 	%r29, %rs27;
	mul.wide.u32 	%rd136, %r29, 768;
	add.s64 	%rd137, %rd136, %rd3;
	shl.b64 	%rd138, %rd137, 2;
	add.s64 	%rd139, %rd1, %rd138;
	atom.global.add.f32 	%f36, [%rd139], %f1;
	ld.global.u16 	%rs28, [%rd4+54];
	setp.gt.u16 	%p33, %rs28, 767;
	@%p33 bra 	$L__BB3_34;
	cvt.u32.u16 	%r30, %rs28;
	mul.wide.u32 	%rd140, %r30, 768;
	add.s64 	%rd141, %rd140, %rd3;
	shl.b64 	%rd142, %rd141, 2;
	add.s64 	%rd143, %rd1, %rd142;
	atom.global.add.f32 	%f37, [%rd143], %f1;
	ld.global.u16 	%rs29, [%rd4+56];
	setp.gt.u16 	%p34, %rs29, 767;
	@%p34 bra 	$L__BB3_34;
	cvt.u32.u16 	%r31, %rs29;
	mul.wide.u32 	%rd144, %r31, 768;
	add.s64 	%rd145, %rd144, %rd3;
	shl.b64 	%rd146, %rd145, 2;
	add.s64 	%rd147, %rd1, %rd146;
	atom.global.add.f32 	%f38, [%rd147], %f1;
	ld.global.u16 	%rs30, [%rd4+58];
	setp.gt.u16 	%p35, %rs30, 767;
	@%p35 bra 	$L__BB3_34;
	cvt.u32.u16 	%r32, %rs30;
	mul.wide.u32 	%rd148, %r32, 768;
	add.s64 	%rd149, %rd148, %rd3;
	shl.b64 	%rd150, %rd149, 2;
	add.s64 	%rd151, %rd1, %rd150;
	atom.global.add.f32 	%f39, [%rd151], %f1;
	ld.global.u16 	%rs31, [%rd4+60];
	setp.gt.u16 	%p36, %rs31, 767;
	@%p36 bra 	$L__BB3_34;
	cvt.u32.u16 	%r33, %rs31;
	mul.wide.u32 	%rd152, %r33, 768;
	add.s64 	%rd153, %rd152, %rd3;
	shl.b64 	%rd154, %rd153, 2;
	add.s64 	%rd155, %rd1, %rd154;
	atom.global.add.f32 	%f40, [%rd155], %f1;
	ld.global.u16 	%rs32, [%rd4+62];
	setp.gt.u16 	%p37, %rs32, 767;
	@%p37 bra 	$L__BB3_34;
	cvt.u32.u16 	%r34, %rs32;
	mul.wide.u32 	%rd156, %r34, 768;
	add.s64 	%rd157, %rd156, %rd3;
	shl.b64 	%rd158, %rd157, 2;
	add.s64 	%rd159, %rd1, %rd158;
	atom.global.add.f32 	%f41, [%rd159], %f1;
$L__BB3_34:
	ret;

}
	// .globl	_Z18backpropOutputBiasmPKfPf
.visible .entry _Z18backpropOutputBiasmPKfPf(
	.param .u64 _Z18backpropOutputBiasmPKfPf_param_0,
	.param .u64 .ptr .align 1 _Z18backpropOutputBiasmPKfPf_param_1,
	.param .u64 .ptr .align 1 _Z18backpropOutputBiasmPKfPf_param_2
)
{
	.reg .pred 	%p<2>;
	.reg .b32 	%r<5>;
	.reg .b32 	%f<3>;
	.reg .b64 	%rd<9>;

	ld.param.u64 	%rd4, [_Z18backpropOutputBiasmPKfPf_param_0];
	ld.param.u64 	%rd2, [_Z18backpropOutputBiasmPKfPf_param_1];
	ld.param.u64 	%rd3, [_Z18backpropOutputBiasmPKfPf_param_2];
	mov.u32 	%r1, %ctaid.x;
	mov.u32 	%r2, %ntid.x;
	mov.u32 	%r3, %tid.x;
	mad.lo.s32 	%r4, %r1, %r2, %r3;
	cvt.s64.s32 	%rd1, %r4;
	setp.le.u64 	%p1, %rd4, %rd1;
	@%p1 bra 	$L__BB4_2;
	cvta.to.global.u64 	%rd5, %rd2;
	cvta.to.global.u64 	%rd6, %rd3;
	shl.b64 	%rd7, %rd1, 2;
	add.s64 	%rd8, %rd5, %rd7;
	ld.global.f32 	%f1, [%rd8];
	atom.global.add.f32 	%f2, [%rd6], %f1;
$L__BB4_2:
	ret;

}


// ===== COMPILED SASS (sm_100) =====

	.target	sm_100

	.elftype	@"ET_EXEC"


//--------------------- .note.nv.tkinfo           --------------------------
	.section	.note.nv.tkinfo,"",@"SHT_NOTE"
	.sectionflags	@"SHF_NOTE_NV_TKINFO"
	.tkinfo
        /*0018*/ 	.word	0x00000002
        /*0030*/ 	.string	""
        /*0030*/ 	.string	"ptxas"
        /*0030*/ 	.string	"Cuda compilation tools, release 13.0, V13.0.88"
        /*0030*/ 	.string	"Build cuda_13.0.r13.0/compiler.36424714_0"
        /*0030*/ 	.string	"-arch sm_100 -m 64 "



//--------------------- .note.nv.cuinfo           --------------------------
	.section	.note.nv.cuinfo,"",@"SHT_NOTE"
	.sectionflags	@"SHF_NOTE_NV_CUINFO"
        /*0018*/ 	.short	0x0002
        /*001a*/ 	.short	0x0064
        /*001c*/ 	.short	0x0082
	.zero		2


//--------------------- .nv.info                  --------------------------
	.section	.nv.info,"",@"SHT_CUDA_INFO"
	.align	4


	//----- nvinfo : EIATTR_REGCOUNT
	.align		4
        /*0000*/ 	.byte	0x04, 0x2f
        /*0002*/ 	.short	(.L_1 - .L_0)
	.align		4
.L_0:
        /*0004*/ 	.word	index@(_Z11addInternalPKfS0_Pfi)
        /*0008*/ 	.word	0x0000000c


	//----- nvinfo : EIATTR_FRAME_SIZE
	.align		4
.L_1:
        /*000c*/ 	.byte	0x04, 0x11
        /*000e*/ 	.short	(.L_3 - .L_2)
	.align		4
.L_2:
        /*0010*/ 	.word	index@(_Z11addInternalPKfS0_Pfi)
        /*0014*/ 	.word	0x00000000


	//----- nvinfo : EIATTR_REGCOUNT
	.align		4
.L_3:
        /*0018*/ 	.byte	0x04, 0x2f
        /*001a*/ 	.short	(.L_5 - .L_4)
	.align		4
.L_4:
        /*001c*/ 	.word	index@(_Z19populateAccumulatormPKfS0_PKtPf)
        /*0020*/ 	.word	0x00000010


	//----- nvinfo : EIATTR_FRAME_SIZE
	.align		4
.L_5:
        /*0024*/ 	.byte	0x04, 0x11
        /*0026*/ 	.short	(.L_7 - .L_6)
	.align		4
.L_6:
        /*0028*/ 	.word	index@(_Z19populateAccumulatormPKfS0_PKtPf)
        /*002c*/ 	.word	0x00000000


	//----- nvinfo : EIATTR_REGCOUNT
	.align		4
.L_7:
        /*0030*/ 	.byte	0x04, 0x2f
        /*0032*/ 	.short	(.L_9 - .L_8)
	.align		4
.L_8:
        /*0034*/ 	.word	index@(_Z15calculateErrorsmPKfS0_S0_S0_S0_PfS1_)
        /*0038*/ 	.word	0x00000020


	//----- nvinfo : EIATTR_FRAME_SIZE
	.align		4
.L_9:
        /*003c*/ 	.byte	0x04, 0x11
        /*003e*/ 	.short	(.L_11 - .L_10)
	.align		4
.L_10:
        /*0040*/ 	.word	index@($__internal_0_$__cuda_sm20_dblrcp_rn_slowpath_v3)
        /*0044*/ 	.word	0x00000000


	//----- nvinfo : EIATTR_FRAME_SIZE
	.align		4
.L_11:
        /*0048*/ 	.byte	0x04, 0x11
        /*004a*/ 	.short	(.L_13 - .L_12)
	.align		4
.L_12:
        /*004c*/ 	.word	index@(_Z15calculateErrorsmPKfS0_S0_S0_S0_PfS1_)
        /*0050*/ 	.word	0x00000000


	//----- nvinfo : EIATTR_REGCOUNT
	.align		4
.L_13:
        /*0054*/ 	.byte	0x04, 0x2f
        /*0056*/ 	.short	(.L_15 - .L_14)
	.align		4
.L_14:
        /*0058*/ 	.word	index@(_Z12backpropSidemmPKfS0_PKtS0_PfS3_S3_)
        /*005c*/ 	.word	0x00000015


	//----- nvinfo : EIATTR_FRAME_SIZE
	.align		4
.L_15:
        /*0060*/ 	.byte	0x04, 0x11
        /*0062*/ 	.short	(.L_17 - .L_16)
	.align		4
.L_16:
        /*0064*/ 	.word	index@(_Z12backpropSidemmPKfS0_PKtS0_PfS3_S3_)
        /*0068*/ 	.word	0x00000000


	//----- nvinfo : EIATTR_REGCOUNT
	.align		4
.L_17:
        /*006c*/ 	.byte	0x04, 0x2f
        /*006e*/ 	.short	(.L_19 - .L_18)
	.align		4
.L_18:
        /*0070*/ 	.word	index@(_Z18backpropOutputBiasmPKfPf)
        /*0074*/ 	.word	0x00000008


	//----- nvinfo : EIATTR_FRAME_SIZE
	.align		4
.L_19:
        /*0078*/ 	.byte	0x04, 0x11
        /*007a*/ 	.short	(.L_21 - .L_20)
	.align		4
.L_20:
        /*007c*/ 	.word	index@(_Z18backpropOutputBiasmPKfPf)
        /*0080*/ 	.word	0x00000000


	//----- nvinfo : EIATTR_MIN_STACK_SIZE
	.align		4
.L_21:
        /*0084*/ 	.byte	0x04, 0x12
        /*0086*/ 	.short	(.L_23 - .L_22)
	.align		4
.L_22:
        /*0088*/ 	.word	index@(_Z18backpropOutputBiasmPKfPf)
        /*008c*/ 	.word	0x00000000


	//----- nvinfo : EIATTR_MIN_STACK_SIZE
	.align		4
.L_23:
        /*0090*/ 	.byte	0x04, 0x12
        /*0092*/ 	.short	(.L_25 - .L_24)
	.align		4
.L_24:
        /*0094*/ 	.word	index@(_Z12backpropSidemmPKfS0_PKtS0_PfS3_S3_)
        /*0098*/ 	.word	0x00000000


	//----- nvinfo : EIATTR_MIN_STACK_SIZE
	.align		4
.L_25:
        /*009c*/ 	.byte	0x04, 0x12
        /*009e*/ 	.short	(.L_27 - .L_26)
	.align		4
.L_26:
        /*00a0*/ 	.word	index@(_Z15calculateErrorsmPKfS0_S0_S0_S0_PfS1_)
        /*00a4*/ 	.word	0x00000000


	//----- nvinfo : EIATTR_MIN_STACK_SIZE
	.align		4
.L_27:
        /*00a8*/ 	.byte	0x04, 0x12
        /*00aa*/ 	.short	(.L_29 - .L_28)
	.align		4
.L_28:
        /*00ac*/ 	.word	index@(_Z19populateAccumulatormPKfS0_PKtPf)
        /*00b0*/ 	.word	0x00000000


	//----- nvinfo : EIATTR_MIN_STACK_SIZE
	.align		4
.L_29:
        /*00b4*/ 	.byte	0x04, 0x12
        /*00b6*/ 	.short	(.L_31 - .L_30)
	.align		4
.L_30:
        /*00b8*/ 	.word	index@(_Z11addInternalPKfS0_Pfi)
        /*00bc*/ 	.word	0x00000000
.L_31:


//--------------------- .nv.compat                --------------------------
	.section	.nv.compat,"",@"SHT_CUDA_COMPAT_INFO"
	.align	4
        /*0000*/ 	.byte	0x02, 0x09, 0x00, 0x00, 0x02, 0x02, 0x01, 0x00, 0x02, 0x05, 0x05, 0x00, 0x03, 0x07, 0x01, 0x01
        /*0010*/ 	.byte	0x02, 0x03, 0x00, 0x00, 0x02, 0x06, 0x01, 0x00, 0x04, 0x0b, 0x08, 0x00, 0x01, 0x00, 0x00, 0x00
        /*0020*/ 	.byte	0x00, 0x00, 0x00, 0x00


//--------------------- .nv.info._Z18backpropOutputBiasmPKfPf --------------------------
	.section	.nv.info._Z18backpropOutputBiasmPKfPf,"",@"SHT_CUDA_INFO"
	.sectionflags	@""
	.align	4


	//----- nvinfo : EIATTR_CUDA_API_VERSION
	.align		4
        /*0000*/ 	.byte	0x04, 0x37
        /*0002*/ 	.short	(.L_33 - .L_32)
.L_32:
        /*0004*/ 	.word	0x00000082


	//----- nvinfo : EIATTR_KPARAM_INFO
	.align		4
.L_33:
        /*0008*/ 	.byte	0x04, 0x17
        /*000a*/ 	.short	(.L_35 - .L_34)
.L_34:
        /*000c*/ 	.word	0x00000000
        /*0010*/ 	.short	0x0002
        /*0012*/ 	.short	0x0010
        /*0014*/ 	.byte	0x00, 0xf5, 0x21, 0x00


	//----- nvinfo : EIATTR_KPARAM_INFO
	.align		4
.L_35:
        /*0018*/ 	.byte	0x04, 0x17
        /*001a*/ 	.short	(.L_37 - .L_36)
.L_36:
        /*001c*/ 	.word	0x00000000
        /*0020*/ 	.short	0x0001
        /*0022*/ 	.short	0x0008
        /*0024*/ 	.byte	0x00, 0xf5, 0x21, 0x00


	//----- nvinfo : EIATTR_KPARAM_INFO
	.align		4
.L_37:
        /*0028*/ 	.byte	0x04, 0x17
        /*002a*/ 	.short	(.L_39 - .L_38)
.L_38:
        /*002c*/ 	.word	0x00000000
        /*0030*/ 	.short	0x0000
        /*0032*/ 	.short	0x0000
        /*0034*/ 	.byte	0x00, 0xf0, 0x21, 0x00


	//----- nvinfo : EIATTR_SPARSE_MMA_MASK
	.align		4
.L_39:
        /*0038*/ 	.byte	0x03, 0x50
        /*003a*/ 	.short	0x0000


	//----- nvinfo : EIATTR_MAXREG_COUNT
	.align		4
        /*003c*/ 	.byte	0x03, 0x1b
        /*003e*/ 	.short	0x00ff


	//----- nvinfo : EIATTR_MERCURY_ISA_VERSION
	.align		4
        /*0040*/ 	.byte	0x03, 0x5f
        /*0042*/ 	.short	0x0101


	//----- nvinfo : EIATTR_VRC_CTA_INIT_COUNT
	.align		4
        /*0044*/ 	.byte	0x02, 0x4a
	.zero		1
	.zero		1


	//----- nvinfo : EIATTR_EXIT_INSTR_OFFSETS
	.align		4
        /*0048*/ 	.byte	0x04, 0x1c
        /*004a*/ 	.short	(.L_41 - .L_40)


	//   ....[0]....
.L_40:
        /*004c*/ 	.word	0x00000090


	//   ....[1]....
        /*0050*/ 	.word	0x00000110


	//----- nvinfo : EIATTR_CBANK_PARAM_SIZE
	.align		4
.L_41:
        /*0054*/ 	.byte	0x03, 0x19
        /*0056*/ 	.short	0x0018


	//----- nvinfo : EIATTR_PARAM_CBANK
	.align		4
        /*0058*/ 	.byte	0x04, 0x0a
        /*005a*/ 	.short	(.L_43 - .L_42)
	.align		4
.L_42:
        /*005c*/ 	.word	index@(.nv.constant0._Z18backpropOutputBiasmPKfPf)
        /*0060*/ 	.short	0x0380
        /*0062*/ 	.short	0x0018


	//----- nvinfo : EIATTR_SW_WAR
	.align		4
.L_43:
        /*0064*/ 	.byte	0x04, 0x36
        /*0066*/ 	.short	(.L_45 - .L_44)
.L_44:
        /*0068*/ 	.word	0x00000008
.L_45:


//--------------------- .nv.info._Z12backpropSidemmPKfS0_PKtS0_PfS3_S3_ --------------------------
	.section	.nv.info._Z12backpropSidemmPKfS0_PKtS0_PfS3_S3_,"",@"SHT_CUDA_INFO"
	.sectionflags	@""
	.align	4


	//----- nvinfo : EIATTR_CUDA_API_VERSION
	.align		4
        /*0000*/ 	.byte	0x04, 0x37
        /*0002*/ 	.short	(.L_47 - .L_46)
.L_46:
        /*0004*/ 	.word	0x00000082


	//----- nvinfo : EIATTR_KPARAM_INFO
	.align		4
.L_47:
        /*0008*/ 	.byte	0x04, 0x17
        /*000a*/ 	.short	(.L_49 - .L_48)
.L_48:
        /*000c*/ 	.word	0x00000000
        /*0010*/ 	.short	0x0008
        /*0012*/ 	.short	0x0040
        /*0014*/ 	.byte	0x00, 0xf5, 0x21, 0x00


	//----- nvinfo : EIATTR_KPARAM_INFO
	.align		4
.L_49:
        /*0018*/ 	.byte	0x04, 0x17
        /*001a*/ 	.short	(.L_51 - .L_50)
.L_50:
        /*001c*/ 	.word	0x00000000
        /*0020*/ 	.short	0x0007
        /*0022*/ 	.short	0x0038
        /*0024*/ 	.byte	0x00, 0xf5, 0x21, 0x00


	//----- nvinfo : EIATTR_KPARAM_INFO
	.align		4
.L_51:
        /*0028*/ 	.byte	0x04, 0x17
        /*002a*/ 	.short	(.L_53 - .L_52)
.L_52:
        /*002c*/ 	.word	0x00000000
        /*0030*/ 	.short	0x0006
        /*0032*/ 	.short	0x0030
        /*0034*/ 	.byte	0x00, 0xf5, 0x21, 0x00


	//----- nvinfo : EIATTR_KPARAM_INFO
	.align		4
.L_53:
        /*0038*/ 	.byte	0x04, 0x17
        /*003a*/ 	.short	(.L_55 - .L_54)
.L_54:
        /*003c*/ 	.word	0x00000000
        /*0040*/ 	.short	0x0005
        /*0042*/ 	.short	0x0028
        /*0044*/ 	.byte	0x00, 0xf5, 0x21, 0x00


	//----- nvinfo : EIATTR_KPARAM_INFO
	.align		4
.L_55:
        /*0048*/ 	.byte	0x04, 0x17
        /*004a*/ 	.short	(.L_57 - .L_56)
.L_56:
        /*004c*/ 	.word	0x00000000
        /*0050*/ 	.short	0x0004
        /*0052*/ 	.short	0x0020
        /*0054*/ 	.byte	0x00, 0xf5, 0x21, 0x00


	//----- nvinfo : EIATTR_KPARAM_INFO
	.align		4
.L_57:
        /*0058*/ 	.byte	0x04, 0x17
        /*005a*/ 	.short	(.L_59 - .L_58)
.L_58:
        /*005c*/ 	.word	0x00000000
        /*0060*/ 	.short	0x0003
        /*0062*/ 	.short	0x0018
        /*0064*/ 	.byte	0x00, 0xf5, 0x21, 0x00


	//----- nvinfo : EIATTR_KPARAM_INFO
	.align		4
.L_59:
        /*0068*/ 	.byte	0x04, 0x17
        /*006a*/ 	.short	(.L_61 - .L_60)
.L_60:
        /*006c*/ 	.word	0x00000000
        /*0070*/ 	.short	0x0002
        /*0072*/ 	.short	0x0010
        /*0074*/ 	.byte	0x00, 0xf5, 0x21, 0x00


	//----- nvinfo : EIATTR_KPARAM_INFO
	.align		4
.L_61:
        /*0078*/ 	.byte	0x04, 0x17
        /*007a*/ 	.short	(.L_63 - .L_62)
.L_62:
        /*007c*/ 	.word	0x00000000
        /*0080*/ 	.short	0x0001
        /*0082*/ 	.short	0x0008
        /*0084*/ 	.byte	0x00, 0xf0, 0x21, 0x00


	//----- nvinfo : EIATTR_KPARAM_INFO
	.align		4
.L_63:
        /*0088*/ 	.byte	0x04, 0x17
        /*008a*/ 	.short	(.L_65 - .L_64)
.L_64:
        /*008c*/ 	.word	0x00000000
        /*0090*/ 	.short	0x0000
        /*0092*/ 	.short	0x0000
        /*0094*/ 	.byte	0x00, 0xf0, 0x21, 0x00


	//----- nvinfo : EIATTR_SPARSE_MMA_MASK
	.align		4
.L_65:
        /*0098*/ 	.byte	0x03, 0x50
        /*009a*/ 	.short	0x0000


	//----- nvinfo : EIATTR_MAXREG_COUNT
	.align		4
        /*009c*/ 	.byte	0x03, 0x1b
        /*009e*/ 	.short	0x00ff


	//----- nvinfo : EIATTR_MERCURY_ISA_VERSION
	.align		4
        /*00a0*/ 	.byte	0x03, 0x5f
        /*00a2*/ 	.short	0x0101


	//----- nvinfo : EIATTR_VRC_CTA_INIT_COUNT
	.align		4
        /*00a4*/ 	.byte	0x02, 0x4a
	.zero		1
	.zero		1


	//----- nvinfo : EIATTR_EXIT_INSTR_OFFSETS
	.align		4
        /*00a8*/ 	.byte	0x04, 0x1c
        /*00aa*/ 	.short	(.L_67 - .L_66)


	//   ....[0]....
.L_66:
        /*00ac*/ 	.word	0x00000070


	//   ....[1]....
        /*00b0*/ 	.word	0x000002f0


	//   ....[2]....
        /*00b4*/ 	.word	0x00000370


	//   ....[3]....
        /*00b8*/ 	.word	0x000003e0


	//   ....[4]....
        /*00bc*/ 	.word	0x00000450


	//   ....[5]....
        /*00c0*/ 	.word	0x000004c0


	//   ....[6]....
        /*00c4*/ 	.word	0x00000530


	//   ....[7]....
        /*00c8*/ 	.word	0x000005a0


	//   ....[8]....
        /*00cc*/ 	.word	0x00000610


	//   ....[9]....
        /*00d0*/ 	.word	0x00000680


	//   ....[10]....
        /*00d4*/ 	.word	0x000006f0


	//   ....[11]....
        /*00d8*/ 	.word	0x00000760


	//   ....[12]....
        /*00dc*/ 	.word	0x000007d0


	//   ....[13]....
        /*00e0*/ 	.word	0x00000840


	//   ....[14]....
        /*00e4*/ 	.word	0x000008b0


	//   ....[15]....
        /*00e8*/ 	.word	0x00000920


	//   ....[16]....
        /*00ec*/ 	.word	0x00000990


	//   ....[17]....
        /*00f0*/ 	.word	0x00000a00


	//   ....[18]....
        /*00f4*/ 	.word	0x00000a70


	//   ....[19]....
        /*00f8*/ 	.word	0x00000ae0


	//   ....[20]....
        /*00fc*/ 	.word	0x00000b50


	//   ....[21]....
        /*0100*/ 	.word	0x00000bc0


	//   ....[22]....
        /*0104*/ 	.word	0x00000c30


	//   ....[23]....
        /*0108*/ 	.word	0x00000ca0


	//   ....[24]....
        /*010c*/ 	.word	0x00000d10


	//   ....[25]....
        /*0110*/ 	.word	0x00000d80


	//   ....[26]....
        /*0114*/ 	.word	0x00000df0


	//   ....[27]....
        /*0118*/ 	.word	0x00000e60


	//   ....[28]....
        /*011c*/ 	.word	0x00000ed0


	//   ....[29]....
        /*0120*/ 	.word	0x00000f40


	//   ....[30]....
        /*0124*/ 	.word	0x00000fb0


	//   ....[31]....
        /*0128*/ 	.word	0x00001020


	//   ....[32]....
        /*012c*/ 	.word	0x00001090


	//   ....[33]....
        /*0130*/ 	.word	0x000010e0


	//----- nvinfo : EIATTR_CBANK_PARAM_SIZE
	.align		4
.L_67:
        /*0134*/ 	.byte	0x03, 0x19
        /*0136*/ 	.short	0x0048


	//----- nvinfo : EIATTR_PARAM_CBANK
	.align		4
        /*0138*/ 	.byte	0x04, 0x0a
        /*013a*/ 	.short	(.L_69 - .L_68)
	.align		4
.L_68:
        /*013c*/ 	.word	index@(.nv.constant0._Z12backpropSidemmPKfS0_PKtS0_PfS3_S3_)
        /*0140*/ 	.short	0x0380
        /*0142*/ 	.short	0x0048


	//----- nvinfo : EIATTR_SW_WAR
	.align		4
.L_69:
        /*0144*/ 	.byte	0x04, 0x36
        /*0146*/ 	.short	(.L_71 - .L_70)
.L_70:
        /*0148*/ 	.word	0x00000008
.L_71:


//--------------------- .nv.info._Z15calculateErrorsmPKfS0_S0_S0_S0_PfS1_ --------------------------
	.section	.nv.info._Z15calculateErrorsmPKfS0_S0_S0_S0_PfS1_,"",@"SHT_CUDA_INFO"
	.sectionflags	@""
	.align	4


	//----- nvinfo : EIATTR_CUDA_API_VERSION
	.align		4
        /*0000*/ 	.byte	0x04, 0x37
        /*0002*/ 	.short	(.L_73 - .L_72)
.L_72:
        /*0004*/ 	.word	0x00000082


	//----- nvinfo : EIATTR_KPARAM_INFO
	.align		4
.L_73:
        /*0008*/ 	.byte	0x04, 0x17
        /*000a*/ 	.short	(.L_75 - .L_74)
.L_74:
        /*000c*/ 	.word	0x00000000
        /*0010*/ 	.short	0x0007
        /*0012*/ 	.short	0x0038
        /*0014*/ 	.byte	0x00, 0xf5, 0x21, 0x00


	//----- nvinfo : EIATTR_KPARAM_INFO
	.align		4
.L_75:
        /*0018*/ 	.byte	0x04, 0x17
        /*001a*/ 	.short	(.L_77 - .L_76)
.L_76:
        /*001c*/ 	.word	0x00000000
        /*0020*/ 	.short	0x0006
        /*0022*/ 	.short	0x0030
        /*0024*/ 	.byte	0x00, 0xf5, 0x21, 0x00


	//----- nvinfo : EIATTR_KPARAM_INFO
	.align		4
.L_77:
        /*0028*/ 	.byte	0x04, 0x17
        /*002a*/ 	.short	(.L_79 - .L_78)
.L_78:
        /*002c*/ 	.word	0x00000000
        /*0030*/ 	.short	0x0005
        /*0032*/ 	.short	0x0028
        /*0034*/ 	.byte	0x00, 0xf5, 0x21, 0x00


	//----- nvinfo : EIATTR_KPARAM_INFO
	.align		4
.L_79:
        /*0038*/ 	.byte	0x04, 0x17
        /*003a*/ 	.short	(.L_81 - .L_80)
.L_80:
        /*003c*/ 	.word	0x00000000
        /*0040*/ 	.short	0x0004
        /*0042*/ 	.short	0x0020
        /*0044*/ 	.byte	0x00, 0xf5, 0x21, 0x00


	//----- nvinfo : EIATTR_KPARAM_INFO
	.align		4
.L_81:
        /*0048*/ 	.byte	0x04, 0x17
        /*004a*/ 	.short	(.L_83 - .L_82)
.L_82:
        /*004c*/ 	.word	0x00000000
        /*0050*/ 	.short	0x0003
        /*0052*/ 	.short	0x0018
        /*0054*/ 	.byte	0x00, 0xf5, 0x21, 0x00


	//----- nvinfo : EIATTR_KPARAM_INFO
	.align		4
.L_83:
        /*0058*/ 	.byte	0x04, 0x17
        /*005a*/ 	.short	(.L_85 - .L_84)
.L_84:
        /*005c*/ 	.word	0x00000000
        /*0060*/ 	.short	0x0002
        /*0062*/ 	.short	0x0010
        /*0064*/ 	.byte	0x00, 0xf5, 0x21, 0x00


	//----- nvinfo : EIATTR_KPARAM_INFO
	.align		4
.L_85:
        /*0068*/ 	.byte	0x04, 0x17
        /*006a*/ 	.short	(.L_87 - .L_86)
.L_86:
        /*006c*/ 	.word	0x00000000
        /*0070*/ 	.short	0x0001
        /*0072*/ 	.short	0x0008
        /*0074*/ 	.byte	0x00, 0xf5, 0x21, 0x00


	//----- nvinfo : EIATTR_KPARAM_INFO
	.align		4
.L_87:
        /*0078*/ 	.byte	0x04, 0x17
        /*007a*/ 	.short	(.L_89 - .L_88)
.L_88:
        /*007c*/ 	.word	0x00000000
        /*0080*/ 	.short	0x0000
        /*0082*/ 	.short	0x0000
        /*0084*/ 	.byte	0x00, 0xf0, 0x21, 0x00


	//----- nvinfo : EIATTR_SPARSE_MMA_MASK
	.align		4
.L_89:
        /*0088*/ 	.byte	0x03, 0x50
        /*008a*/ 	.short	0x0000


	//----- nvinfo : EIATTR_MAXREG_COUNT
	.align		4
        /*008c*/ 	.byte	0x03, 0x1b
        /*008e*/ 	.short	0x00ff


	//----- nvinfo : EIATTR_MERCURY_ISA_VERSION
	.align		4
        /*0090*/ 	.byte	0x03, 0x5f
        /*0092*/ 	.short	0x0101


	//----- nvinfo : EIATTR_VRC_CTA_INIT_COUNT
	.align		4
        /*0094*/ 	.byte	0x02, 0x4a
	.zero		1
	.zero		1


	//----- nvinfo : EIATTR_EXIT_INSTR_OFFSETS
	.align		4
        /*0098*/ 	.byte	0x04, 0x1c
        /*009a*/ 	.short	(.L_91 - .L_90)


	//   ....[0]....
.L_90:
        /*009c*/ 	.word	0x00000080


	//   ....[1]....
        /*00a0*/ 	.word	0x00000be0


	//----- nvinfo : EIATTR_CRS_STACK_SIZE
	.align		4
.L_91:
        /*00a4*/ 	.byte	0x04, 0x1e
        /*00a6*/ 	.short	(.L_93 - .L_92)
.L_92:
        /*00a8*/ 	.word	0x00000000


	//----- nvinfo : EIATTR_CBANK_PARAM_SIZE
	.align		4
.L_93:
        /*00ac*/ 	.byte	0x03, 0x19
        /*00ae*/ 	.short	0x0040


	//----- nvinfo : EIATTR_PARAM_CBANK
	.align		4
        /*00b0*/ 	.byte	0x04, 0x0a
        /*00b2*/ 	.short	(.L_95 - .L_94)
	.align		4
.L_94:
        /*00b4*/ 	.word	index@(.nv.constant0._Z15calculateErrorsmPKfS0_S0_S0_S0_PfS1_)
        /*00b8*/ 	.short	0x0380
        /*00ba*/ 	.short	0x0040


	//----- nvinfo : EIATTR_SW_WAR
	.align		4
.L_95:
        /*00bc*/ 	.byte	0x04, 0x36
        /*00be*/ 	.short	(.L_97 - .L_96)
.L_96:
        /*00c0*/ 	.word	0x00000008
.L_97:


//--------------------- .nv.info._Z19populateAccumulatormPKfS0_PKtPf --------------------------
	.section	.nv.info._Z19populateAccumulatormPKfS0_PKtPf,"",@"SHT_CUDA_INFO"
	.sectionflags	@""
	.align	4


	//----- nvinfo : EIATTR_CUDA_API_VERSION
	.align		4
        /*0000*/ 	.byte	0x04, 0x37
        /*0002*/ 	.short	(.L_99 - .L_98)
.L_98:
        /*0004*/ 	.word	0x00000082


	//----- nvinfo : EIATTR_KPARAM_INFO
	.align		4
.L_99:
        /*0008*/ 	.byte	0x04, 0x17
        /*000a*/ 	.short	(.L_101 - .L_100)
.L_100:
        /*000c*/ 	.word	0x00000000
        /*0010*/ 	.short	0x0004
        /*0012*/ 	.short	0x0020
        /*0014*/ 	.byte	0x00, 0xf5, 0x21, 0x00


	//----- nvinfo : EIATTR_KPARAM_INFO
	.align		4
.L_101:
        /*0018*/ 	.byte	0x04, 0x17
        /*001a*/ 	.short	(.L_103 - .L_102)
.L_102:
        /*001c*/ 	.word	0x00000000
        /*0020*/ 	.short	0x0003
        /*0022*/ 	.short	0x0018
        /*0024*/ 	.byte	0x00, 0xf5, 0x21, 0x00


	//----- nvinfo : EIATTR_KPARAM_INFO
	.align		4
.L_103:
        /*0028*/ 	.byte	0x04, 0x17
        /*002a*/ 	.short	(.L_105 - .L_104)
.L_104:
        /*002c*/ 	.word	0x00000000
        /*0030*/ 	.short	0x0002
        /*0032*/ 	.short	0x0010
        /*0034*/ 	.byte	0x00, 0xf5, 0x21, 0x00


	//----- nvinfo : EIATTR_KPARAM_INFO
	.align		4
.L_105:
        /*0038*/ 	.byte	0x04, 0x17
        /*003a*/ 	.short	(.L_107 - .L_106)
.L_106:
        /*003c*/ 	.word	0x00000000
        /*0040*/ 	.short	0x0001
        /*0042*/ 	.short	0x0008
        /*0044*/ 	.byte	0x00, 0xf5, 0x21, 0x00


	//----- nvinfo : EIATTR_KPARAM_INFO
	.align		4
.L_107:
        /*0048*/ 	.byte	0x04, 0x17
        /*004a*/ 	.short	(.L_109 - .L_108)
.L_108:
        /*004c*/ 	.word	0x00000000
        /*0050*/ 	.short	0x0000
        /*0052*/ 	.short	0x0000
        /*0054*/ 	.byte	0x00, 0xf0, 0x21, 0x00


	//----- nvinfo : EIATTR_SPARSE_MMA_MASK
	.align		4
.L_109:
        /*0058*/ 	.byte	0x03, 0x50
        /*005a*/ 	.short	0x0000


	//----- nvinfo : EIATTR_MAXREG_COUNT
	.align		4
        /*005c*/ 	.byte	0x03, 0x1b
        /*005e*/ 	.short	0x00ff


	//----- nvinfo : EIATTR_MERCURY_ISA_VERSION
	.align		4
        /*0060*/ 	.byte	0x03, 0x5f
        /*0062*/ 	.short	0x0101


	//----- nvinfo : EIATTR_VRC_CTA_INIT_COUNT
	.align		4
        /*0064*/ 	.byte	0x02, 0x4a
	.zero		1
	.zero		1


	//----- nvinfo : EIATTR_EXIT_INSTR_OFFSETS
	.align		4
        /*0068*/ 	.byte	0x04, 0x1c
        /*006a*/ 	.short	(.L_111 - .L_110)


	//   ....[0]....
.L_110:
        /*006c*/ 	.word	0x00000070


	//   ....[1]....
        /*0070*/ 	.word	0x000011a0


	//----- nvinfo : EIATTR_CBANK_PARAM_SIZE
	.align		4
.L_111:
        /*0074*/ 	.byte	0x03, 0x19
        /*0076*/ 	.short	0x0028


	//----- nvinfo : EIATTR_PARAM_CBANK
	.align		4
        /*0078*/ 	.byte	0x04, 0x0a
        /*007a*/ 	.short	(.L_113 - .L_112)
	.align		4
.L_112:
        /*007c*/ 	.word	index@(.nv.constant0._Z19populateAccumulatormPKfS0_PKtPf)
        /*0080*/ 	.short	0x0380
        /*0082*/ 	.short	0x0028


	//----- nvinfo : EIATTR_SW_WAR
	.align		4
.L_113:
        /*0084*/ 	.byte	0x04, 0x36
        /*0086*/ 	.short	(.L_115 - .L_114)
.L_114:
        /*0088*/ 	.word	0x00000008
.L_115:


//--------------------- .nv.info._Z11addInternalPKfS0_Pfi --------------------------
	.section	.nv.info._Z11addInternalPKfS0_Pfi,"",@"SHT_CUDA_INFO"
	.sectionflags	@""
	.align	4


	//----- nvinfo : EIATTR_CUDA_API_VERSION
	.align		4
        /*0000*/ 	.byte	0x04, 0x37
        /*0002*/ 	.short	(.L_117 - .L_116)
.L_116:
        /*0004*/ 	.word	0x00000082


	//----- nvinfo : EIATTR_KPARAM_INFO
	.align		4
.L_117:
        /*0008*/ 	.byte	0x04, 0x17
        /*000a*/ 	.short	(.L_119 - .L_118)
.L_118:
        /*000c*/ 	.word	0x00000000
        /*0010*/ 	.short	0x0003
        /*0012*/ 	.short	0x0018
        /*0014*/ 	.byte	0x00, 0xf0, 0x11, 0x00


	//----- nvinfo : EIATTR_KPARAM_INFO
	.align		4
.L_119:
        /*0018*/ 	.byte	0x04, 0x17
        /*001a*/ 	.short	(.L_121 - .L_120)
.L_120:
        /*001c*/ 	.word	0x00000000
        /*0020*/ 	.short	0x0002
        /*0022*/ 	.short	0x0010
        /*0024*/ 	.byte	0x00, 0xf5, 0x21, 0x00


	//----- nvinfo : EIATTR_KPARAM_INFO
	.align		4
.L_121:
        /*0028*/ 	.byte	0x04, 0x17
        /*002a*/ 	.short	(.L_123 - .L_122)
.L_122:
        /*002c*/ 	.word	0x00000000
        /*0030*/ 	.short	0x0001
        /*0032*/ 	.short	0x0008
        /*0034*/ 	.byte	0x00, 0xf5, 0x21, 0x00


	//----- nvinfo : EIATTR_KPARAM_INFO
	.align		4
.L_123:
        /*0038*/ 	.byte	0x04, 0x17
        /*003a*/ 	.short	(.L_125 - .L_124)
.L_124:
        /*003c*/ 	.word	0x00000000
        /*0040*/ 	.short	0x0000
        /*0042*/ 	.short	0x0000
        /*0044*/ 	.byte	0x00, 0xf5, 0x21, 0x00


	//----- nvinfo : EIATTR_SPARSE_MMA_MASK
	.align		4
.L_125:
        /*0048*/ 	.byte	0x03, 0x50
        /*004a*/ 	.short	0x0000


	//----- nvinfo : EIATTR_MAXREG_COUNT
	.align		4
        /*004c*/ 	.byte	0x03, 0x1b
        /*004e*/ 	.short	0x00ff


	//----- nvinfo : EIATTR_MERCURY_ISA_VERSION
	.align		4
        /*0050*/ 	.byte	0x03, 0x5f
        /*0052*/ 	.short	0x0101


	//----- nvinfo : EIATTR_VRC_CTA_INIT_COUNT
	.align		4
        /*0054*/ 	.byte	0x02, 0x4a
	.zero		1
	.zero		1


	//----- nvinfo : EIATTR_EXIT_INSTR_OFFSETS
	.align		4
        /*0058*/ 	.byte	0x04, 0x1c
        /*005a*/ 	.short	(.L_127 - .L_126)


	//   ....[0]....
.L_126:
        /*005c*/ 	.word	0x00000040


	//   ....[1]....
        /*0060*/ 	.word	0x00000100


	//----- nvinfo : EIATTR_CBANK_PARAM_SIZE
	.align		4
.L_127:
        /*0064*/ 	.byte	0x03, 0x19
        /*0066*/ 	.short	0x001c


	//----- nvinfo : EIATTR_PARAM_CBANK
	.align		4
        /*0068*/ 	.byte	0x04, 0x0a
        /*006a*/ 	.short	(.L_129 - .L_128)
	.align		4
.L_128:
        /*006c*/ 	.word	index@(.nv.constant0._Z11addInternalPKfS0_Pfi)
        /*0070*/ 	.short	0x0380
        /*0072*/ 	.short	0x001c


	//----- nvinfo : EIATTR_SW_WAR
	.align		4
.L_129:
        /*0074*/ 	.byte	0x04, 0x36
        /*0076*/ 	.short	(.L_131 - .L_130)
.L_130:
        /*0078*/ 	.word	0x00000008
.L_131:


//--------------------- .nv.callgraph             --------------------------
	.section	.nv.callgraph,"",@"SHT_CUDA_CALLGRAPH"
	.align	4
	.sectionentsize	8
	.align		4
        /*0000*/ 	.word	0x00000000
	.align		4
        /*0004*/ 	.word	0xffffffff
	.align		4
        /*0008*/ 	.word	0x00000000
	.align		4
        /*000c*/ 	.word	0xfffffffe
	.align		4
        /*0010*/ 	.word	0x00000000
	.align		4
        /*0014*/ 	.word	0xfffffffd
	.align		4
        /*0018*/ 	.word	0x00000000
	.align		4
        /*001c*/ 	.word	0xfffffffc


//--------------------- .text._Z18backpropOutputBiasmPKfPf --------------------------
	.section	.text._Z18backpropOutputBiasmPKfPf,"ax",@progbits
	.align	128
        .global         _Z18backpropOutputBiasmPKfPf
        .type           _Z18backpropOutputBiasmPKfPf,@function
        .size           _Z18backpropOutputBiasmPKfPf,(.L_x_15 - _Z18backpropOutputBiasmPKfPf)
        .other          _Z18backpropOutputBiasmPKfPf,@"STO_CUDA_ENTRY STV_DEFAULT"
_Z18backpropOutputBiasmPKfPf:
.text._Z18backpropOutputBiasmPKfPf:
[----:B------:R-:W-:Y:S01]  /*0000*/  LDC R1, c[0x0][0x37c] ;  /* 0x0000df00ff017b82 */ /* 0x000fe20000000800 */
[----:B------:R-:W0:Y:S07]  /*0010*/  S2R R3, SR_TID.X ;  /* 0x0000000000037919 */ /* 0x000e2e0000002100 */
[----:B------:R-:W0:Y:S01]  /*0020*/  S2UR UR4, SR_CTAID.X ;  /* 0x00000000000479c3 */ /* 0x000e220000002500 */
[----:B------:R-:W1:Y:S07]  /*0030*/  LDCU.64 UR6, c[0x0][0x380] ;  /* 0x00007000ff0677ac */ /* 0x000e6e0008000a00 */
[----:B------:R-:W0:Y:S02]  /*0040*/  LDC R0, c[0x0][0x360] ;  /* 0x0000d800ff007b82 */ /* 0x000e240000000800 */
[----:B0-----:R-:W-:-:S05]  /*0050*/  IMAD R0, R0, UR4, R3 ;  /* 0x0000000400007c24 */ /* 0x001fca000f8e0203 */
[----:B-1----:R-:W-:Y:S02]  /*0060*/  ISETP.GE.U32.AND P0, PT, R0, UR6, PT ;  /* 0x0000000600007c0c */ /* 0x002fe4000bf06070 */
[----:B------:R-:W-:-:S04]  /*0070*/  SHF.R.S32.HI R3, RZ, 0x1f, R0 ;  /* 0x0000001fff037819 */ /* 0x000fc80000011400 */
[----:B------:R-:W-:-:S13]  /*0080*/  ISETP.GE.U32.AND.EX P0, PT, R3, UR7, PT, P0 ;  /* 0x0000000703007c0c */ /* 0x000fda000bf06100 */
[----:B------:R-:W-:Y:S05]  /*0090*/  @P0 EXIT ;  /* 0x000000000000094d */ /* 0x000fea0003800000 */
[----:B------:R-:W0:Y:S01]  /*00a0*/  LDCU.64 UR6, c[0x0][0x388] ;  /* 0x00007100ff0677ac */ /* 0x000e220008000a00 */
[----:B------:R-:W1:Y:S01]  /*00b0*/  LDCU.64 UR4, c[0x0][0x358] ;  /* 0x00006b00ff0477ac */ /* 0x000e620008000a00 */
[----:B0-----:R-:W-:-:S04]  /*00c0*/  LEA R4, P0, R0, UR6, 0x2 ;  /* 0x0000000600047c11 */ /* 0x001fc8000f8010ff */
[----:B------:R-:W-:-:S06]  /*00d0*/  LEA.HI.X R5, R0, UR7, R3, 0x2, P0 ;  /* 0x0000000700057c11 */ /* 0x000fcc00080f1403 */
[----:B-1----:R-:W2:Y:S01]  /*00e0*/  LDG.E R5, desc[UR4][R4.64] ;  /* 0x0000000404057981 */ /* 0x002ea2000c1e1900 */
[----:B------:R-:W2:Y:S03]  /*00f0*/  LDC.64 R2, c[0x0][0x390] ;  /* 0x0000e400ff027b82 */ /* 0x000ea60000000a00 */
[----:B--2---:R-:W-:Y:S01]  /*0100*/  REDG.E.ADD.F32.FTZ.RN.STRONG.GPU desc[UR4][R2.64], R5 ;  /* 0x00000005020079a6 */ /* 0x004fe2000c12f304 */
[----:B------:R-:W-:Y:S05]  /*0110*/  EXIT ;  /* 0x000000000000794d */ /* 0x000fea0003800000 */
.L_x_0:
[----:B------:R-:W-:-:S00]  /*0120*/  BRA `(.L_x_0) ;  /* 0xfffffffc00fc7947 */ /* 0x000fc0000383ffff */
[----:B------:R-:W-:-:S00]  /*0130*/  NOP ;  /* 0x0000000000007918 */ /* 0x000fc00000000000 */
        /* <DEDUP_REMOVED lines=12> */
.L_x_15:


//--------------------- .text._Z12backpropSidemmPKfS0_PKtS0_PfS3_S3_ --------------------------
	.section	.text._Z12backpropSidemmPKfS0_PKtS0_PfS3_S3_,"ax",@progbits
	.align	128
        .global         _Z12backpropSidemmPKfS0_PKtS0_PfS3_S3_
        .type           _Z12backpropSidemmPKfS0_PKtS0_PfS3_S3_,@function
        .size           _Z12backpropSidemmPKfS0_PKtS0_PfS3_S3_,(.L_x_16 - _Z12backpropSidemmPKfS0_PKtS0_PfS3_S3_)
        .other          _Z12backpropSidemmPKfS0_PKtS0_PfS3_S3_,@"STO_CUDA_ENTRY STV_DEFAULT"
_Z12backpropSidemmPKfS0_PKtS0_PfS3_S3_:
.text._Z12backpropSidemmPKfS0_PKtS0_PfS3_S3_:
[----:B------:R-:W-:Y:S01]  /*0000*/  LDC R1, c[0x0][0x37c] ;  /* 0x0000df00ff017b82 */ /* 0x000fe20000000800 */
[----:B------:R-:W0:Y:S01]  /*0010*/  S2R R7, SR_CTAID.X ;  /* 0x0000000000077919 */ /* 0x000e220000002500 */
[----:B------:R-:W0:Y:S01]  /*0020*/  LDCU.64 UR4, c[0x0][0x380] ;  /* 0x00007000ff0477ac */ /* 0x000e220008000a00 */
[----:B------:R-:W1:Y:S01]  /*0030*/  S2R R2, SR_TID.X ;  /* 0x0000000000027919 */ /* 0x000e620000002100 */
[----:B0-----:R-:W-:-:S04]  /*0040*/  ISETP.GE.U32.AND P0, PT, R7, UR4, PT ;  /* 0x0000000407007c0c */ /* 0x001fc8000bf06070 */
[----:B------:R-:W-:-:S04]  /*0050*/  ISETP.GE.U32.AND.EX P0, PT, RZ, UR5, PT, P0 ;  /* 0x00000005ff007c0c */ /* 0x000fc8000bf06100 */
[----:B-1----:R-:W-:-:S13]  /*0060*/  ISETP.GT.U32.OR P0, PT, R2, 0x2ff, P0 ;  /* 0x000002ff0200780c */ /* 0x002fda0000704470 */
[----:B------:R-:W-:Y:S05]  /*0070*/  @P0 EXIT ;  /* 0x000000000000094d */ /* 0x000fea0003800000 */
[----:B------:R-:W0:Y:S01]  /*0080*/  LDCU.64 UR4, c[0x0][0x388] ;  /* 0x00007100ff0477ac */ /* 0x000e220008000a00 */
[----:B------:R-:W1:Y:S01]  /*0090*/  LDC.64 R10, c[0x0][0x3a8] ;  /* 0x0000ea00ff0a7b82 */ /* 0x000e620000000a00 */
[----:B------:R-:W-:Y:S01]  /*00a0*/  IMAD.MOV.U32 R3, RZ, RZ, RZ ;  /* 0x000000ffff037224 */ /* 0x000fe200078e00ff */
[----:B------:R-:W2:Y:S01]  /*00b0*/  LDCU.128 UR8, c[0x0][0x390] ;  /* 0x00007200ff0877ac */ /* 0x000ea20008000c00 */
[----:B------:R-:W-:Y:S01]  /*00c0*/  IMAD.WIDE.U32 R4, R7, 0x300, R2 ;  /* 0x0000030007047825 */ /* 0x000fe200078e0002 */
[----:B------:R-:W3:Y:S04]  /*00d0*/  LDCU.64 UR6, c[0x0][0x358] ;  /* 0x00006b00ff0677ac */ /* 0x000ee80008000a00 */
[----:B------:R-:W4:Y:S01]  /*00e0*/  LDC.64 R16, c[0x0][0x3b8] ;  /* 0x0000ee00ff107b82 */ /* 0x000f220000000a00 */
[----:B0-----:R-:W-:Y:S01]  /*00f0*/  IADD3 R14, P0, PT, R2, UR4, RZ ;  /* 0x00000004020e7c10 */ /* 0x001fe2000ff1e0ff */
[----:B------:R-:W-:-:S02]  /*0100*/  UMOV UR4, URZ ;  /* 0x000000ff00047c82 */ /* 0x000fc40008000000 */
[----:B------:R-:W-:Y:S01]  /*0110*/  VIADD R5, R5, UR4 ;  /* 0x0000000405057c36 */ /* 0x000fe20008000000 */
[C---:B--2---:R-:W-:Y:S01]  /*0120*/  LEA R12, P2, R4.reuse, UR10, 0x2 ;  /* 0x0000000a040c7c11 */ /* 0x044fe2000f8410ff */
[----:B------:R-:W-:Y:S01]  /*0130*/  IMAD.X R9, RZ, RZ, UR5, P0 ;  /* 0x00000005ff097e24 */ /* 0x000fe200080e06ff */
[----:B------:R-:W0:Y:S01]  /*0140*/  LDCU.64 UR4, c[0x0][0x3c0] ;  /* 0x00007800ff0477ac */ /* 0x000e220008000a00 */
[C---:B-1----:R-:W-:Y:S02]  /*0150*/  LEA R8, P0, R7.reuse, R10, 0x2 ;  /* 0x0000000a07087211 */ /* 0x042fe400078010ff */
[----:B------:R-:W-:Y:S02]  /*0160*/  LEA.HI.X R13, R4, UR11, R5, 0x2, P2 ;  /* 0x0000000b040d7c11 */ /* 0x000fe400090f1405 */
[C---:B------:R-:W-:Y:S01]  /*0170*/  SHF.L.U64.HI R6, R14.reuse, 0x2, R9 ;  /* 0x000000020e067819 */ /* 0x040fe20000010209 */
[----:B------:R-:W-:Y:S01]  /*0180*/  IMAD.SHL.U32 R14, R14, 0x4, RZ ;  /* 0x000000040e0e7824 */ /* 0x000fe200078e00ff */
[----:B------:R-:W-:Y:S01]  /*0190*/  LEA.HI.X R9, R7, R11, RZ, 0x2, P0 ;  /* 0x0000000b07097211 */ /* 0x000fe200000f14ff */
[----:B------:R-:W1:Y:S01]  /*01a0*/  LDC.64 R4, c[0x0][0x3a0] ;  /* 0x0000e800ff047b82 */ /* 0x000e620000000a00 */
[----:B---3--:R-:W2:Y:S02]  /*01b0*/  LDG.E R13, desc[UR6][R12.64] ;  /* 0x000000060c0d7981 */ /* 0x008ea4000c1e1900 */
[----:B------:R-:W-:-:S02]  /*01c0*/  IADD3 R10, P1, PT, R14, UR8, RZ ;  /* 0x000000080e0a7c10 */ /* 0x000fc4000ff3e0ff */
[----:B------:R4:W3:Y:S02]  /*01d0*/  LDG.E R18, desc[UR6][R8.64] ;  /* 0x0000000608127981 */ /* 0x0008e4000c1e1900 */
[----:B------:R-:W-:-:S06]  /*01e0*/  IADD3.X R11, PT, PT, R6, UR9, RZ, P1, !PT ;  /* 0x00000009060b7c10 */ /* 0x000fcc0008ffe4ff */
[----:B------:R-:W3:Y:S01]  /*01f0*/  LDG.E R11, desc[UR6][R10.64] ;  /* 0x000000060a0b7981 */ /* 0x000ee2000c1e1900 */
[----:B0-----:R-:W-:Y:S01]  /*0200*/  IADD3 R14, P2, PT, R14, UR4, RZ ;  /* 0x000000040e0e7c10 */ /* 0x001fe2000ff5e0ff */
[----:B----4-:R-:W-:-:S03]  /*0210*/  IMAD.WIDE.U32 R8, R2, 0x4, R16 ;  /* 0x0000000402087825 */ /* 0x010fc600078e0010 */
[----:B------:R-:W-:Y:S02]  /*0220*/  IADD3.X R15, PT, PT, R6, UR5, RZ, P2, !PT ;  /* 0x00000005060f7c10 */ /* 0x000fe400097fe4ff */
[C---:B--2---:R-:W-:Y:S02]  /*0230*/  FSETP.GEU.AND P1, PT, R13.reuse, 1, PT ;  /* 0x3f8000000d00780b */ /* 0x044fe40003f2e000 */
[----:B------:R-:W-:Y:S01]  /*0240*/  FSETP.GT.AND P0, PT, R13, RZ, PT ;  /* 0x000000ff0d00720b */ /* 0x000fe20003f04000 */
[----:B---3--:R-:W-:-:S05]  /*0250*/  FMUL R0, R18, R11 ;  /* 0x0000000b12007220 */ /* 0x008fca0000400000 */
[----:B------:R-:W-:Y:S02]  /*0260*/  FSEL R0, R0, RZ, !P1 ;  /* 0x000000ff00007208 */ /* 0x000fe40004800000 */
[C---:B-1----:R-:W-:Y:S01]  /*0270*/  LEA R4, P1, R7.reuse, R4, 0x6 ;  /* 0x0000000407047211 */ /* 0x042fe200078230ff */
[----:B------:R-:W-:Y:S01]  /*0280*/  FMUL R13, R18, R13 ;  /* 0x0000000d120d7220 */ /* 0x000fe20000400000 */
[----:B------:R-:W-:Y:S02]  /*0290*/  FSEL R0, R0, RZ, P0 ;  /* 0x000000ff00007208 */ /* 0x000fe40000000000 */
[----:B------:R-:W-:-:S03]  /*02a0*/  LEA.HI.X R5, R7, R5, RZ, 0x6, P1 ;  /* 0x0000000507057211 */ /* 0x000fc600008f34ff */
[----:B------:R0:W-:Y:S04]  /*02b0*/  REDG.E.ADD.F32.FTZ.RN.STRONG.GPU desc[UR6][R8.64], R0 ;  /* 0x00000000080079a6 */ /* 0x0001e8000c12f306 */
[----:B------:R0:W-:Y:S04]  /*02c0*/  REDG.E.ADD.F32.FTZ.RN.STRONG.GPU desc[UR6][R14.64], R13 ;  /* 0x0000000d0e0079a6 */ /* 0x0001e8000c12f306 */
[----:B------:R-:W2:Y:S02]  /*02d0*/  LDG.E.U16 R7, desc[UR6][R4.64] ;  /* 0x0000000604077981 */ /* 0x000ea4000c1e1500 */
[----:B--2---:R-:W-:-:S13]  /*02e0*/  ISETP.GT.U32.AND P0, PT, R7, 0x2ff, PT ;  /* 0x000002ff0700780c */ /* 0x004fda0003f04070 */
[----:B0-----:R-:W-:Y:S05]  /*02f0*/  @P0 EXIT ;  /* 0x000000000000094d */ /* 0x001fea0003800000 */
[----:B------:R-:W0:Y:S01]  /*0300*/  LDCU.64 UR4, c[0x0][0x3b0] ;  /* 0x00007600ff0477ac */ /* 0x000e220008000a00 */
[----:B------:R-:W-:-:S03]  /*0310*/  IMAD.WIDE.U32 R6, R7, 0x300, R2 ;  /* 0x0000030007067825 */ /* 0x000fc600078e0002 */
[----:B0-----:R-:W-:-:S04]  /*0320*/  LEA R8, P0, R6, UR4, 0x2 ;  /* 0x0000000406087c11 */ /* 0x001fc8000f8010ff */
[----:B------:R-:W-:-:S05]  /*0330*/  LEA.HI.X R9, R6, UR5, R7, 0x2, P0 ;  /* 0x0000000506097c11 */ /* 0x000fca00080f1407 */
[----:B------:R0:W-:Y:S04]  /*0340*/  REDG.E.ADD.F32.FTZ.RN.STRONG.GPU desc[UR6][R8.64], R0 ;  /* 0x00000000080079a6 */ /* 0x0001e8000c12f306 */
[----:B------:R-:W2:Y:S02]  /*0350*/  LDG.E.U16 R7, desc[UR6][R4.64+0x2] ;  /* 0x0000020604077981 */ /* 0x000ea4000c1e1500 */
[----:B--2---:R-:W-:-:S13]  /*0360*/  ISETP.GT.U32.AND P0, PT, R7, 0x2ff, PT ;  /* 0x000002ff0700780c */ /* 0x004fda0003f04070 */
[----:B0-----:R-:W-:Y:S05]  /*0370*/  @P0 EXIT ;  /* 0x000000000000094d */ /* 0x001fea0003800000 */
[----:B------:R-:W-:-:S03]  /*0380*/  IMAD.WIDE.U32 R6, R7, 0x300, R2 ;  /* 0x0000030007067825 */ /* 0x000fc600078e0002 */
[----:B------:R-:W-:-:S04]  /*0390*/  LEA R8, P0, R6, UR4, 0x2 ;  /* 0x0000000406087c11 */ /* 0x000fc8000f8010ff */
        /* <DEDUP_REMOVED lines=211> */
[----:B------:R-:W-:Y:S01]  /*10d0*/  REDG.E.ADD.F32.FTZ.RN.STRONG.GPU desc[UR6][R4.64], R0 ;  /* 0x00000000040079a6 */ /* 0x000fe2000c12f306 */
[----:B------:R-:W-:Y:S05]  /*10e0*/  EXIT ;  /* 0x000000000000794d */ /* 0x000fea0003800000 */
.L_x_1:
        /* <DEDUP_REMOVED lines=9> */
.L_x_16:


//--------------------- .text._Z15calculateErrorsmPKfS0_S0_S0_S0_PfS1_ --------------------------
	.section	.text._Z15calculateErrorsmPKfS0_S0_S0_S0_PfS1_,"ax",@progbits
	.align	128
        .global         _Z15calculateErrorsmPKfS0_S0_S0_S0_PfS1_
        .type           _Z15calculateErrorsmPKfS0_S0_S0_S0_PfS1_,@function
        .size           _Z15calculateErrorsmPKfS0_S0_S0_S0_PfS1_,(.L_x_14 - _Z15calculateErrorsmPKfS0_S0_S0_S0_PfS1_)
        .other          _Z15calculateErrorsmPKfS0_S0_S0_S0_PfS1_,@"STO_CUDA_ENTRY STV_DEFAULT"
_Z15calculateErrorsmPKfS0_S0_S0_S0_PfS1_:
.text._Z15calculateErrorsmPKfS0_S0_S0_S0_PfS1_:
[----:B------:R-:W-:Y:S01]  /*0000*/  LDC R1, c[0x0][0x37c] ;  /* 0x0000df00ff017b82 */ /* 0x000fe20000000800 */
[----:B------:R-:W0:Y:S07]  /*0010*/  S2R R3, SR_TID.X ;  /* 0x0000000000037919 */ /* 0x000e2e0000002100 */
[----:B------:R-:W0:Y:S01]  /*0020*/  S2UR UR4, SR_CTAID.X ;  /* 0x00000000000479c3 */ /* 0x000e220000002500 */
[----:B------:R-:W1:Y:S07]  /*0030*/  LDCU.64 UR6, c[0x0][0x380] ;  /* 0x00007000ff0677ac */ /* 0x000e6e0008000a00 */
[----:B------:R-:W0:Y:S02]  /*0040*/  LDC R0, c[0x0][0x360] ;  /* 0x0000d800ff007b82 */ /* 0x000e240000000800 */
[----:B0-----:R-:W-:-:S05]  /*0050*/  IMAD R0, R0, UR4, R3 ;  /* 0x0000000400007c24 */ /* 0x001fca000f8e0203 */
[----:B-1----:R-:W-:-:S04]  /*0060*/  ISETP.GE.U32.AND P0, PT, R0, UR6, PT ;  /* 0x0000000600007c0c */ /* 0x002fc8000bf06070 */
[----:B------:R-:W-:-:S13]  /*0070*/  ISETP.GE.U32.AND.EX P0, PT, RZ, UR7, PT, P0 ;  /* 0x00000007ff007c0c */ /* 0x000fda000bf06100 */
[----:B------:R-:W-:Y:S05]  /*0080*/  @P0 EXIT ;  /* 0x000000000000094d */ /* 0x000fea0003800000 */
[----:B------:R-:W0:Y:S01]  /*0090*/  LDC.64 R4, c[0x0][0x390] ;  /* 0x0000e400ff047b82 */ /* 0x000e220000000a00 */
[----:B------:R-:W0:Y:S01]  /*00a0*/  LDCU.64 UR6, c[0x0][0x358] ;  /* 0x00006b00ff0677ac */ /* 0x000e220008000a00 */
[----:B------:R-:W1:Y:S06]  /*00b0*/  LDCU.64 UR12, c[0x0][0x388] ;  /* 0x00007100ff0c77ac */ /* 0x000e6c0008000a00 */
[----:B------:R-:W2:Y:S01]  /*00c0*/  LDC.64 R2, c[0x0][0x398] ;  /* 0x0000e600ff027b82 */ /* 0x000ea20000000a00 */
[----:B0-----:R0:W5:Y:S01]  /*00d0*/  LDG.E R8, desc[UR6][R4.64] ;  /* 0x0000000604087981 */ /* 0x001162000c1e1900 */
[----:B------:R-:W-:Y:S01]  /*00e0*/  UMOV UR5, URZ ;  /* 0x000000ff00057c82 */ /* 0x000fe20008000000 */
[----:B------:R-:W-:Y:S01]  /*00f0*/  UMOV UR8, 0x20 ;  /* 0x0000002000087882 */ /* 0x000fe20000000000 */
[----:B------:R-:W-:Y:S01]  /*0100*/  UMOV UR4, URZ ;  /* 0x000000ff00047c82 */ /* 0x000fe20008000000 */
[----:B--2---:R-:W-:-:S05]  /*0110*/  IMAD.WIDE.U32 R2, R0, 0xc00, R2 ;  /* 0x00000c0000027825 */ /* 0x004fca00078e0002 */
[----:B01----:R-:W-:-:S07]  /*0120*/  IADD3 R9, PT, PT, R3, UR5, RZ ;  /* 0x0000000503097c10 */ /* 0x003fce000fffe0ff */
.L_x_2:
[----:B------:R-:W-:Y:S02]  /*0130*/  UIADD3 UR9, UP0, UPT, UR8, UR12, URZ ;  /* 0x0000000c08097290 */ /* 0x000fe4000ff1e0ff */
[----:B------:R-:W-:Y:S02]  /*0140*/  IADD3 R6, P0, PT, R2, UR8, RZ ;  /* 0x0000000802067c10 */ /* 0x000fe4000ff1e0ff */
[----:B------:R-:W-:Y:S02]  /*0150*/  UIADD3.X UR10, UPT, UPT, UR4, UR13, URZ, UP0, !UPT ;  /* 0x0000000d040a7290 */ /* 0x000fe400087fe4ff */
[----:B------:R-:W-:Y:S02]  /*0160*/  IADD3.X R7, PT, PT, R9, UR4, RZ, P0, !PT ;  /* 0x0000000409077c10 */ /* 0x000fe400087fe4ff */
[----:B------:R-:W-:Y:S02]  /*0170*/  MOV R4, UR9 ;  /* 0x0000000900047c02 */ /* 0x000fe40008000f00 */
[----:B------:R-:W-:Y:S01]  /*0180*/  MOV R5, UR10 ;  /* 0x0000000a00057c02 */ /* 0x000fe20008000f00 */
[----:B------:R-:W2:Y:S04]  /*0190*/  LDG.E R17, desc[UR6][R6.64+-0x20] ;  /* 0xffffe00606117981 */ /* 0x000ea8000c1e1900 */
[----:B------:R-:W2:Y:S04]  /*01a0*/  LDG.E R16, desc[UR6][R4.64+-0x20] ;  /* 0xffffe00604107981 */ /* 0x000ea8000c1e1900 */
[----:B------:R-:W3:Y:S04]  /*01b0*/  LDG.E R19, desc[UR6][R6.64+-0x1c] ;  /* 0xffffe40606137981 */ /* 0x000ee8000c1e1900 */
[----:B------:R-:W3:Y:S04]  /*01c0*/  LDG.E R24, desc[UR6][R4.64+-0x1c] ;  /* 0xffffe40604187981 */ /* 0x000ee8000c1e1900 */
[----:B------:R-:W4:Y:S04]  /*01d0*/  LDG.E R18, desc[UR6][R6.64+-0x18] ;  /* 0xffffe80606127981 */ /* 0x000f28000c1e1900 */
        /* <DEDUP_REMOVED lines=12> */
[----:B------:R-:W4:Y:S01]  /*02a0*/  LDG.E R29, desc[UR6][R4.64+0x1c] ;  /* 0x00001c06041d7981 */ /* 0x000f22000c1e1900 */
[----:B--2--5:R-:W-:-:S03]  /*02b0*/  FFMA R16, R17, R16, R8 ;  /* 0x0000001011107223 */ /* 0x024fc60000000008 */
[----:B------:R-:W2:Y:S04]  /*02c0*/  LDG.E R8, desc[UR6][R6.64] ;  /* 0x0000000606087981 */ /* 0x000ea8000c1e1900 */
[----:B------:R-:W2:Y:S01]  /*02d0*/  LDG.E R17, desc[UR6][R4.64] ;  /* 0x0000000604117981 */ /* 0x000ea2000c1e1900 */
[----:B---3--:R-:W-:-:S03]  /*02e0*/  FFMA R27, R19, R24, R16 ;  /* 0x00000018131b7223 */ /* 0x008fc60000000010 */
[----:B------:R-:W3:Y:S04]  /*02f0*/  LDG.E R16, desc[UR6][R6.64+0x4] ;  /* 0x0000040606107981 */ /* 0x000ee8000c1e1900 */
[----:B------:R-:W3:Y:S01]  /*0300*/  LDG.E R19, desc[UR6][R4.64+0x4] ;  /* 0x0000040604137981 */ /* 0x000ee2000c1e1900 */
[----:B----4-:R-:W-:-:S03]  /*0310*/  FFMA R24, R18, R21, R27 ;  /* 0x0000001512187223 */ /* 0x010fc6000000001b */
[----:B------:R-:W4:Y:S04]  /*0320*/  LDG.E R18, desc[UR6][R6.64+0x8] ;  /* 0x0000080606127981 */ /* 0x000f28000c1e1900 */
[----:B------:R-:W4:Y:S01]  /*0330*/  LDG.E R21, desc[UR6][R4.64+0x8] ;  /* 0x0000080604157981 */ /* 0x000f22000c1e1900 */
[----:B------:R-:W-:-:S03]  /*0340*/  FFMA R27, R23, R20, R24 ;  /* 0x00000014171b7223 */ /* 0x000fc60000000018 */
[----:B------:R-:W4:Y:S04]  /*0350*/  LDG.E R20, desc[UR6][R6.64+0xc] ;  /* 0x00000c0606147981 */ /* 0x000f28000c1e1900 */
[----:B------:R-:W4:Y:S01]  /*0360*/  LDG.E R23, desc[UR6][R4.64+0xc] ;  /* 0x00000c0604177981 */ /* 0x000f22000c1e1900 */
[----:B------:R-:W-:-:S03]  /*0370*/  FFMA R27, R22, R25, R27 ;  /* 0x00000019161b7223 */ /* 0x000fc6000000001b */
[----:B------:R-:W4:Y:S04]  /*0380*/  LDG.E R22, desc[UR6][R6.64+0x10] ;  /* 0x0000100606167981 */ /* 0x000f28000c1e1900 */
[----:B------:R-:W4:Y:S01]  /*0390*/  LDG.E R25, desc[UR6][R4.64+0x10] ;  /* 0x0000100604197981 */ /* 0x000f22000c1e1900 */
[----:B------:R-:W-:-:S03]  /*03a0*/  FFMA R28, R10, R11, R27 ;  /* 0x0000000b0a1c7223 */ /* 0x000fc6000000001b */
[----:B------:R-:W4:Y:S04]  /*03b0*/  LDG.E R24, desc[UR6][R6.64+0x14] ;  /* 0x0000140606187981 */ /* 0x000f28000c1e1900 */
[----:B------:R-:W4:Y:S04]  /*03c0*/  LDG.E R27, desc[UR6][R4.64+0x14] ;  /* 0x00001406041b7981 */ /* 0x000f28000c1e1900 */
[----:B------:R-:W4:Y:S04]  /*03d0*/  LDG.E R10, desc[UR6][R6.64+0x18] ;  /* 0x00001806060a7981 */ /* 0x000f28000c1e1900 */
[----:B------:R-:W4:Y:S01]  /*03e0*/  LDG.E R11, desc[UR6][R4.64+0x18] ;  /* 0x00001806040b7981 */ /* 0x000f22000c1e1900 */
[----:B------:R-:W-:-:S04]  /*03f0*/  FFMA R13, R12, R13, R28 ;  /* 0x0000000d0c0d7223 */ /* 0x000fc8000000001c */
[----:B------:R-:W-:Y:S01]  /*0400*/  FFMA R13, R14, R15, R13 ;  /* 0x0000000f0e0d7223 */ /* 0x000fe2000000000d */
[----:B------:R-:W-:-:S04]  /*0410*/  UIADD3 UR8, UP0, UPT, UR8, 0x40, URZ ;  /* 0x0000004008087890 */ /* 0x000fc8000ff1e0ff */
[----:B------:R-:W-:Y:S02]  /*0420*/  UIADD3.X UR4, UPT, UPT, URZ, UR4, URZ, UP0, !UPT ;  /* 0x00000004ff047290 */ /* 0x000fe400087fe4ff */
[----:B------:R-:W-:-:S04]  /*0430*/  UISETP.NE.U32.AND UP0, UPT, UR8, 0xc20, UPT ;  /* 0x00000c200800788c */ /* 0x000fc8000bf05070 */
[----:B------:R-:W-:Y:S01]  /*0440*/  UISETP.NE.AND.EX UP0, UPT, UR4, URZ, UPT, UP0 ;  /* 0x000000ff0400728c */ /* 0x000fe2000bf05300 */
[----:B--2---:R-:W-:-:S04]  /*0450*/  FFMA R13, R8, R17, R13 ;  /* 0x00000011080d7223 */ /* 0x004fc8000000000d */
[----:B---3--:R-:W-:-:S04]  /*0460*/  FFMA R13, R16, R19, R13 ;  /* 0x00000013100d7223 */ /* 0x008fc8000000000d */
[----:B----4-:R-:W-:-:S04]  /*0470*/  FFMA R13, R18, R21, R13 ;  /* 0x00000015120d7223 */ /* 0x010fc8000000000d */
[----:B------:R-:W-:-:S04]  /*0480*/  FFMA R13, R20, R23, R13 ;  /* 0x00000017140d7223 */ /* 0x000fc8000000000d */
[----:B------:R-:W-:-:S04]  /*0490*/  FFMA R13, R22, R25, R13 ;  /* 0x00000019160d7223 */ /* 0x000fc8000000000d */
[----:B------:R-:W-:-:S04]  /*04a0*/  FFMA R13, R24, R27, R13 ;  /* 0x0000001b180d7223 */ /* 0x000fc8000000000d */
[----:B------:R-:W-:-:S04]  /*04b0*/  FFMA R11, R10, R11, R13 ;  /* 0x0000000b0a0b7223 */ /* 0x000fc8000000000d */
[----:B------:R-:W-:Y:S01]  /*04c0*/  FFMA R8, R26, R29, R11 ;  /* 0x0000001d1a087223 */ /* 0x000fe2000000000b */
[----:B------:R-:W-:Y:S06]  /*04d0*/  BRA.U UP0, `(.L_x_2) ;  /* 0xfffffffd00147547 */ /* 0x000fec000b83ffff */
[----:B------:R-:W0:Y:S01]  /*04e0*/  LDC.64 R2, c[0x0][0x3a0] ;  /* 0x0000e800ff027b82 */ /* 0x000e220000000a00 */
[----:B------:R-:W-:Y:S01]  /*04f0*/  UMOV UR4, URZ ;  /* 0x000000ff00047c82 */ /* 0x000fe20008000000 */
[----:B0-----:R-:W-:-:S05]  /*0500*/  IMAD.WIDE.U32 R2, R0, 0xc00, R2 ;  /* 0x00000c0000027825 */ /* 0x001fca00078e0002 */
[----:B------:R-:W-:Y:S01]  /*0510*/  IADD3 R24, PT, PT, R3, UR5, RZ ;  /* 0x0000000503187c10 */ /* 0x000fe2000fffe0ff */
[----:B------:R-:W-:-:S06]  /*0520*/  UMOV UR5, URZ ;  /* 0x000000ff00057c82 */ /* 0x000fcc0008000000 */
.L_x_3:
[----:B------:R-:W-:Y:S02]  /*0530*/  UIADD3 UR8, UP0, UP1, UR4, 0xc3c, UR12 ;  /* 0x00000c3c04087890 */ /* 0x000fe4000f91e00c */
[----:B------:R-:W-:Y:S02]  /*0540*/  IADD3 R6, P0, PT, R2, UR4, RZ ;  /* 0x0000000402067c10 */ /* 0x000fe4000ff1e0ff */
[----:B------:R-:W-:Y:S02]  /*0550*/  UIADD3.X UR9, UPT, UPT, UR5, UR13, URZ, UP0, UP1 ;  /* 0x0000000d05097290 */ /* 0x000fe400087e24ff */
        /* <DEDUP_REMOVED lines=9> */
[----:B------:R-:W5:Y:S04]  /*05f0*/  LDG.E R21, desc[UR6][R6.64+0xc] ;  /* 0x00000c0606157981 */ /* 0x000f68000c1e1900 */
        /* <DEDUP_REMOVED lines=10> */
[----:B------:R-:W5:Y:S01]  /*06a0*/  LDG.E R28, desc[UR6][R4.64] ;  /* 0x00000006041c7981 */ /* 0x000f62000c1e1900 */
[----:B--2---:R-:W-:-:S03]  /*06b0*/  FFMA R16, R15, R16, R8 ;  /* 0x000000100f107223 */ /* 0x004fc60000000008 */
        /* <DEDUP_REMOVED lines=8> */
[----:B-----5:R-:W-:-:S03]  /*0740*/  FFMA R25, R21, R20, R26 ;  /* 0x0000001415197223 */ /* 0x020fc6000000001a */
[----:B------:R-:W5:Y:S04]  /*0750*/  LDG.E R20, desc[UR6][R6.64+0x2c] ;  /* 0x00002c0606147981 */ /* 0x000f68000c1e1900 */
[----:B------:R-:W5:Y:S01]  /*0760*/  LDG.E R21, desc[UR6][R4.64+-0x10] ;  /* 0xfffff00604157981 */ /* 0x000f62000c1e1900 */
[----:B------:R-:W-:-:S03]  /*0770*/  FFMA R26, R22, R23, R25 ;  /* 0x00000017161a7223 */ /* 0x000fc60000000019 */
[----:B------:R-:W5:Y:S04]  /*0780*/  LDG.E R22, desc[UR6][R6.64+0x30] ;  /* 0x0000300606167981 */ /* 0x000f68000c1e1900 */
[----:B------:R-:W5:Y:S01]  /*0790*/  LDG.E R23, desc[UR6][R4.64+-0xc] ;  /* 0xfffff40604177981 */ /* 0x000f62000c1e1900 */
[----:B------:R-:W-:-:S03]  /*07a0*/  FFMA R29, R9, R10, R26 ;  /* 0x0000000a091d7223 */ /* 0x000fc6000000001a */
[----:B------:R-:W5:Y:S04]  /*07b0*/  LDG.E R25, desc[UR6][R6.64+0x34] ;  /* 0x0000340606197981 */ /* 0x000f68000c1e1900 */
[----:B------:R-:W5:Y:S04]  /*07c0*/  LDG.E R26, desc[UR6][R4.64+-0x8] ;  /* 0xfffff806041a7981 */ /* 0x000f68000c1e1900 */
[----:B------:R-:W5:Y:S04]  /*07d0*/  LDG.E R9, desc[UR6][R6.64+0x38] ;  /* 0x0000380606097981 */ /* 0x000f68000c1e1900 */
[----:B------:R-:W5:Y:S01]  /*07e0*/  LDG.E R10, desc[UR6][R4.64+-0x4] ;  /* 0xfffffc06040a7981 */ /* 0x000f62000c1e1900 */
        /* <DEDUP_REMOVED lines=9> */
[----:B-----5:R-:W-:-:S04]  /*0880*/  FFMA R13, R20, R21, R13 ;  /* 0x00000015140d7223 */ /* 0x020fc8000000000d */
[----:B------:R-:W-:-:S04]  /*0890*/  FFMA R22, R22, R23, R13 ;  /* 0x0000001716167223 */ /* 0x000fc8000000000d */
[----:B------:R-:W-:-:S04]  /*08a0*/  FFMA R22, R25, R26, R22 ;  /* 0x0000001a19167223 */ /* 0x000fc80000000016 */
[----:B------:R-:W-:-:S04]  /*08b0*/  FFMA R10, R9, R10, R22 ;  /* 0x0000000a090a7223 */ /* 0x000fc80000000016 */
[----:B------:R-:W-:Y:S01]  /*08c0*/  FFMA R8, R27, R28, R10 ;  /* 0x0000001c1b087223 */ /* 0x000fe2000000000a */
[----:B------:R-:W-:Y:S06]  /*08d0*/  BRA.U UP0, `(.L_x_3) ;  /* 0xfffffffd00147547 */ /* 0x000fec000b83ffff */
[----:B------:R-:W-:Y:S01]  /*08e0*/  HFMA2 R3, -RZ, RZ, 0.96630859375, -0.0022525787353515625 ;  /* 0x3bbb989dff037431 */ /* 0x000fe200000001ff */
[----:B------:R-:W-:Y:S01]  /*08f0*/  MOV R5, 0x437c0000 ;  /* 0x437c000000057802 */ /* 0x000fe20000000f00 */
[----:B------:R-:W-:Y:S03]  /*0900*/  BSSY.RECONVERGENT B0, `(.L_x_4) ;  /* 0x0000018000007945 */ /* 0x000fe60003800200 */
[----:B------:R-:W-:-:S04]  /*0910*/  FFMA.SAT R2, R8, -R3, 0.5 ;  /* 0x3f00000008027423 */ /* 0x000fc80000002803 */
[----:B------:R-:W-:-:S04]  /*0920*/  FFMA.RM R2, R2, R5, 12582913 ;  /* 0x4b40000102027423 */ /* 0x000fc80000004005 */
[C---:B------:R-:W-:Y:S01]  /*0930*/  FADD R3, R2.reuse, -12583039 ;  /* 0xcb40007f02037421 */ /* 0x040fe20000000000 */
[----:B------:R-:W-:-:S03]  /*0940*/  SHF.L.U32 R2, R2, 0x17, RZ ;  /* 0x0000001702027819 */ /* 0x000fc600000006ff */
[----:B------:R-:W-:-:S04]  /*0950*/  FFMA R3, R8, -1.4426950216293334961, -R3 ;  /* 0xbfb8aa3b08037823 */ /* 0x000fc80000000803 */
[----:B------:R-:W-:-:S04]  /*0960*/  FFMA R10, R8, -1.925963033500011079e-08, R3 ;  /* 0xb2a57060080a7823 */ /* 0x000fc80000000003 */
[----:B------:R-:W0:Y:S02]  /*0970*/  MUFU.EX2 R3, R10 ;  /* 0x0000000a00037308 */ /* 0x000e240000000800 */
[----:B0-----:R-:W-:-:S06]  /*0980*/  FMUL R11, R2, R3 ;  /* 0x00000003020b7220 */ /* 0x001fcc0000400000 */
[----:B------:R-:W0:Y:S02]  /*0990*/  F2F.F64.F32 R2, R11 ;  /* 0x0000000b00027310 */ /* 0x000e240000201800 */
[----:B0-----:R-:W-:-:S06]  /*09a0*/  DADD R8, R2, 1 ;  /* 0x3ff0000002087429 */ /* 0x001fcc0000000000 */
[----:B------:R-:W0:Y:S04]  /*09b0*/  MUFU.RCP64H R3, R9 ;  /* 0x0000000900037308 */ /* 0x000e280000001800 */
[----:B------:R-:W-:-:S04]  /*09c0*/  IADD3 R2, PT, PT, R9, 0x300402, RZ ;  /* 0x0030040209027810 */ /* 0x000fc80007ffe0ff */
[----:B------:R-:W-:Y:S02]  /*09d0*/  FSETP.GEU.AND P0, PT, |R2|, 5.8789094863358348022e-39, PT ;  /* 0x004004020200780b */ /* 0x000fe40003f0e200 */
[----:B0-----:R-:W-:-:S08]  /*09e0*/  DFMA R4, -R8, R2, 1 ;  /* 0x3ff000000804742b */ /* 0x001fd00000000102 */
[----:B------:R-:W-:-:S08]  /*09f0*/  DFMA R4, R4, R4, R4 ;  /* 0x000000040404722b */ /* 0x000fd00000000004 */
[----:B------:R-:W-:-:S08]  /*0a00*/  DFMA R4, R2, R4, R2 ;  /* 0x000000040204722b */ /* 0x000fd00000000002 */
[----:B------:R-:W-:-:S08]  /*0a10*/  DFMA R6, -R8, R4, 1 ;  /* 0x3ff000000806742b */ /* 0x000fd00000000104 */
[----:B------:R-:W-:Y:S01]  /*0a20*/  DFMA R4, R4, R6, R4 ;  /* 0x000000060404722b */ /* 0x000fe20000000004 */
[----:B------:R-:W-:Y:S10]  /*0a30*/  @P0 BRA `(.L_x_5) ;  /* 0x0000000000100947 */ /* 0x000ff40003800000 */
[----:B------:R-:W-:-:S04]  /*0a40*/  LOP3.LUT R2, R9, 0x7fffffff, RZ, 0xc0, !PT ;  /* 0x7fffffff09027812 */ /* 0x000fc800078ec0ff */
[----:B------:R-:W-:Y:S02]  /*0a50*/  IADD3 R3, PT, PT, R2, -0x100000, RZ ;  /* 0xfff0000002037810 */ /* 0x000fe40007ffe0ff */
[----:B------:R-:W-:-:S07]  /*0a60*/  MOV R2, 0xa80 ;  /* 0x00000a8000027802 */ /* 0x000fce0000000f00 */
[----:B------:R-:W-:Y:S05]  /*0a70*/  CALL.REL.NOINC `($__internal_0_$__cuda_sm20_dblrcp_rn_slowpath_v3) ;  /* 0x00000000005c7944 */ /* 0x000fea0003c00000 */
.L_x_5:
[----:B------:R-:W-:Y:S05]  /*0a80*/  BSYNC.RECONVERGENT B0 ;  /* 0x0000000000007941 */ /* 0x000fea0003800200 */
.L_x_4:
[----:B------:R-:W0:Y:S01]  /*0a90*/  LDCU.64 UR4, c[0x0][0x3a8] ;  /* 0x00007500ff0477ac */ /* 0x000e220008000a00 */
[----:B------:R-:W-:Y:S02]  /*0aa0*/  SHF.L.U32 R14, R0, 0x2, RZ ;  /* 0x00000002000e7819 */ /* 0x000fe400000006ff */
[----:B------:R-:W-:Y:S02]  /*0ab0*/  SHF.R.U32.HI R15, RZ, 0x1e, R0 ;  /* 0x0000001eff0f7819 */ /* 0x000fe40000011600 */
[----:B0-----:R-:W-:-:S04]  /*0ac0*/  IADD3 R10, P0, PT, R14, UR4, RZ ;  /* 0x000000040e0a7c10 */ /* 0x001fc8000ff1e0ff */
[----:B------:R-:W-:Y:S01]  /*0ad0*/  IADD3.X R11, PT, PT, R15, UR5, RZ, P0, !PT ;  /* 0x000000050f0b7c10 */ /* 0x000fe200087fe4ff */
[----:B------:R-:W0:Y:S01]  /*0ae0*/  F2F.F32.F64 R0, R4 ;  /* 0x0000000400007310 */ /* 0x000e220000301000 */
[----:B------:R-:W1:Y:S04]  /*0af0*/  LDCU.64 UR4, c[0x0][0x3b0] ;  /* 0x00007600ff0477ac */ /* 0x000e680008000a00 */
[----:B------:R-:W2:Y:S01]  /*0b00*/  LDG.E R11, desc[UR6][R10.64] ;  /* 0x000000060a0b7981 */ /* 0x000ea2000c1e1900 */
[----:B------:R-:W3:Y:S02]  /*0b10*/  LDC.64 R8, c[0x0][0x3b8] ;  /* 0x0000ee00ff087b82 */ /* 0x000ee40000000a00 */
[----:B0-----:R-:W0:Y:S02]  /*0b20*/  F2F.F64.F32 R6, R0 ;  /* 0x0000000000067310 */ /* 0x001e240000201800 */
[----:B0-----:R-:W-:Y:S01]  /*0b30*/  DADD R6, -R6, 1 ;  /* 0x3ff0000006067429 */ /* 0x001fe20000000100 */
[----:B-1----:R-:W-:-:S04]  /*0b40*/  IADD3 R4, P0, PT, R14, UR4, RZ ;  /* 0x000000040e047c10 */ /* 0x002fc8000ff1e0ff */
[----:B------:R-:W-:Y:S01]  /*0b50*/  IADD3.X R5, PT, PT, R15, UR5, RZ, P0, !PT ;  /* 0x000000050f057c10 */ /* 0x000fe200087fe4ff */
[----:B--2---:R-:W-:-:S04]  /*0b60*/  FADD R3, R0, -R11 ;  /* 0x8000000b00037221 */ /* 0x004fc80000000000 */
[-C--:B------:R-:W-:Y:S01]  /*0b70*/  FMUL R12, R0, R3.reuse ;  /* 0x00000003000c7220 */ /* 0x080fe20000400000 */
[----:B------:R-:W-:-:S03]  /*0b80*/  FMUL R13, R3, R3 ;  /* 0x00000003030d7220 */ /* 0x000fc60000400000 */
[----:B------:R-:W0:Y:S02]  /*0b90*/  F2F.F64.F32 R2, R12 ;  /* 0x0000000c00027310 */ /* 0x000e240000201800 */
[----:B---3--:R-:W-:Y:S01]  /*0ba0*/  REDG.E.ADD.F32.FTZ.RN.STRONG.GPU desc[UR6][R8.64], R13 ;  /* 0x0000000d080079a6 */ /* 0x008fe2000c12f306 */
[----:B0-----:R-:W-:-:S10]  /*0bb0*/  DMUL R2, R2, R6 ;  /* 0x0000000602027228 */ /* 0x001fd40000000000 */
[----:B------:R-:W0:Y:S02]  /*0bc0*/  F2F.F32.F64 R3, R2 ;  /* 0x0000000200037310 */ /* 0x000e240000301000 */
[----:B0-----:R-:W-:Y:S01]  /*0bd0*/  STG.E desc[UR6][R4.64], R3 ;  /* 0x0000000304007986 */ /* 0x001fe2000c101906 */
[----:B------:R-:W-:Y:S05]  /*0be0*/  EXIT ;  /* 0x000000000000794d */ /* 0x000fea0003800000 */
        .weak           $__internal_0_$__cuda_sm20_dblrcp_rn_slowpath_v3
        .type           $__internal_0_$__cuda_sm20_dblrcp_rn_slowpath_v3,@function
        .size           $__internal_0_$__cuda_sm20_dblrcp_rn_slowpath_v3,(.L_x_14 - $__internal_0_$__cuda_sm20_dblrcp_rn_slowpath_v3)
$__internal_0_$__cuda_sm20_dblrcp_rn_slowpath_v3:
[----:B------:R-:W-:Y:S01]  /*0bf0*/  MOV R4, R8 ;  /* 0x0000000800047202 */ /* 0x000fe20000000f00 */
[----:B------:R-:W-:Y:S01]  /*0c00*/  BSSY.RECONVERGENT B1, `(.L_x_6) ;  /* 0x0000026000017945 */ /* 0x000fe20003800200 */
[----:B------:R-:W-:-:S06]  /*0c10*/  MOV R5, R9 ;  /* 0x0000000900057202 */ /* 0x000fcc0000000f00 */
[----:B------:R-:W-:-:S14]  /*0c20*/  DSETP.GTU.AND P0, PT, |R4|, +INF , PT ;  /* 0x7ff000000400742a */ /* 0x000fdc0003f0c200 */
[----:B------:R-:W-:Y:S05]  /*0c30*/  @P0 BRA `(.L_x_7) ;  /* 0x0000000000800947 */ /* 0x000fea0003800000 */
[----:B------:R-:W-:-:S04]  /*0c40*/  LOP3.LUT R8, R9, 0x7fffffff, RZ, 0xc0, !PT ;  /* 0x7fffffff09087812 */ /* 0x000fc800078ec0ff */
[----:B------:R-:W-:-:S04]  /*0c50*/  IADD3 R6, PT, PT, R8, -0x1, RZ ;  /* 0xffffffff08067810 */ /* 0x000fc80007ffe0ff */
[----:B------:R-:W-:-:S13]  /*0c60*/  ISETP.GE.U32.AND P0, PT, R6, 0x7fefffff, PT ;  /* 0x7fefffff0600780c */ /* 0x000fda0003f06070 */
[----:B------:R-:W-:Y:S02]  /*0c70*/  @P0 LOP3.LUT R7, R5, 0x7ff00000, RZ, 0x3c, !PT ;  /* 0x7ff0000005070812 */ /* 0x000fe400078e3cff */
[----:B------:R-:W-:Y:S01]  /*0c80*/  @P0 MOV R6, RZ ;  /* 0x000000ff00060202 */ /* 0x000fe20000000f00 */
[----:B------:R-:W-:Y:S06]  /*0c90*/  @P0 BRA `(.L_x_8) ;  /* 0x0000000000700947 */ /* 0x000fec0003800000 */
[----:B------:R-:W-:-:S13]  /*0ca0*/  ISETP.GE.U32.AND P0, PT, R8, 0x1000001, PT ;  /* 0x010000010800780c */ /* 0x000fda0003f06070 */
[----:B------:R-:W-:Y:S05]  /*0cb0*/  @!P0 BRA `(.L_x_9) ;  /* 0x0000000000388947 */ /* 0x000fea0003800000 */
[----:B------:R-:W-:Y:S02]  /*0cc0*/  IADD3 R7, PT, PT, R5, -0x3fe00000, RZ ;  /* 0xc020000005077810 */ /* 0x000fe40007ffe0ff */
[----:B------:R-:W-:Y:S02]  /*0cd0*/  MOV R6, R4 ;  /* 0x0000000400067202 */ /* 0x000fe40000000f00 */
[----:B------:R-:W0:Y:S01]  /*0ce0*/  MUFU.RCP64H R9, R7 ;  /* 0x0000000700097308 */ /* 0x000e220000001800 */
[----:B------:R-:W-:-:S06]  /*0cf0*/  MOV R8, R3 ;  /* 0x0000000300087202 */ /* 0x000fcc0000000f00 */
[----:B0-----:R-:W-:-:S08]  /*0d00*/  DFMA R10, -R6, R8, 1 ;  /* 0x3ff00000060a742b */ /* 0x001fd00000000108 */
[----:B------:R-:W-:-:S08]  /*0d10*/  DFMA R10, R10, R10, R10 ;  /* 0x0000000a0a0a722b */ /* 0x000fd0000000000a */
[----:B------:R-:W-:-:S08]  /*0d20*/  DFMA R10, R8, R10, R8 ;  /* 0x0000000a080a722b */ /* 0x000fd00000000008 */
[----:B------:R-:W-:-:S08]  /*0d30*/  DFMA R8, -R6, R10, 1 ;  /* 0x3ff000000608742b */ /* 0x000fd0000000010a */
[----:B------:R-:W-:-:S08]  /*0d40*/  DFMA R8, R10, R8, R10 ;  /* 0x000000080a08722b */ /* 0x000fd0000000000a */
[----:B------:R-:W-:-:S08]  /*0d50*/  DMUL R8, R8, 2.2250738585072013831e-308 ;  /* 0x0010000008087828 */ /* 0x000fd00000000000 */
[----:B------:R-:W-:-:S08]  /*0d60*/  DFMA R4, -R4, R8, 1 ;  /* 0x3ff000000404742b */ /* 0x000fd00000000108 */
[----:B------:R-:W-:-:S08]  /*0d70*/  DFMA R4, R4, R4, R4 ;  /* 0x000000040404722b */ /* 0x000fd00000000004 */
[----:B------:R-:W-:Y:S01]  /*0d80*/  DFMA R6, R8, R4, R8 ;  /* 0x000000040806722b */ /* 0x000fe20000000008 */
[----:B------:R-:W-:Y:S10]  /*0d90*/  BRA `(.L_x_8) ;  /* 0x0000000000307947 */ /* 0x000ff40003800000 */
.L_x_9:
[----:B------:R-:W-:Y:S01]  /*0da0*/  DMUL R4, R4, 8.11296384146066816958e+31 ;  /* 0x4690000004047828 */ /* 0x000fe20000000000 */
[----:B------:R-:W-:-:S05]  /*0db0*/  MOV R6, R3 ;  /* 0x0000000300067202 */ /* 0x000fca0000000f00 */
[----:B------:R-:W0:Y:S02]  /*0dc0*/  MUFU.RCP64H R7, R5 ;  /* 0x0000000500077308 */ /* 0x000e240000001800 */
[----:B0-----:R-:W-:-:S08]  /*0dd0*/  DFMA R8, -R4, R6, 1 ;  /* 0x3ff000000408742b */ /* 0x001fd00000000106 */
[----:B------:R-:W-:-:S08]  /*0de0*/  DFMA R8, R8, R8, R8 ;  /* 0x000000080808722b */ /* 0x000fd00000000008 */
[----:B------:R-:W-:-:S08]  /*0df0*/  DFMA R8, R6, R8, R6 ;  /* 0x000000080608722b */ /* 0x000fd00000000006 */
[----:B------:R-:W-:-:S08]  /*0e00*/  DFMA R6, -R4, R8, 1 ;  /* 0x3ff000000406742b */ /* 0x000fd00000000108 */
[----:B------:R-:W-:-:S08]  /*0e10*/  DFMA R6, R8, R6, R8 ;  /* 0x000000060806722b */ /* 0x000fd00000000008 */
[----:B------:R-:W-:Y:S01]  /*0e20*/  DMUL R6, R6, 8.11296384146066816958e+31 ;  /* 0x4690000006067828 */ /* 0x000fe20000000000 */
[----:B------:R-:W-:Y:S10]  /*0e30*/  BRA `(.L_x_8) ;  /* 0x0000000000087947 */ /* 0x000ff40003800000 */
.L_x_7:
[----:B------:R-:W-:Y:S02]  /*0e40*/  LOP3.LUT R7, R5, 0x80000, RZ, 0xfc, !PT ;  /* 0x0008000005077812 */ /* 0x000fe400078efcff */
[----:B------:R-:W-:-:S07]  /*0e50*/  MOV R6, R4 ;  /* 0x0000000400067202 */ /* 0x000fce0000000f00 */
.L_x_8:
[----:B------:R-:W-:Y:S05]  /*0e60*/  BSYNC.RECONVERGENT B1 ;  /* 0x0000000000017941 */ /* 0x000fea0003800200 */
.L_x_6:
[----:B------:R-:W-:Y:S01]  /*0e70*/  HFMA2 R3, -RZ, RZ, 0, 0 ;  /* 0x00000000ff037431 */ /* 0x000fe200000001ff */
[----:B------:R-:W-:Y:S02]  /*0e80*/  MOV R4, R6 ;  /* 0x0000000600047202 */ /* 0x000fe40000000f00 */
[----:B------:R-:W-:Y:S01]  /*0e90*/  MOV R5, R7 ;  /* 0x0000000700057202 */ /* 0x000fe20000000f00 */
[----:B------:R-:W-:Y:S06]  /*0ea0*/  RET.REL.NODEC R2 `(_Z15calculateErrorsmPKfS0_S0_S0_S0_PfS1_) ;  /* 0xfffffff002547950 */ /* 0x000fec0003c3ffff */
.L_x_10:
        /* <DEDUP_REMOVED lines=13> */
.L_x_14:


//--------------------- .text._Z19populateAccumulatormPKfS0_PKtPf --------------------------
	.section	.text._Z19populateAccumulatormPKfS0_PKtPf,"ax",@progbits
	.align	128
        .global         _Z19populateAccumulatormPKfS0_PKtPf
        .type           _Z19populateAccumulatormPKfS0_PKtPf,@function
        .size           _Z19populateAccumulatormPKfS0_PKtPf,(.L_x_18 - _Z19populateAccumulatormPKfS0_PKtPf)
        .other          _Z19populateAccumulatormPKfS0_PKtPf,@"STO_CUDA_ENTRY STV_DEFAULT"
_Z19populateAccumulatormPKfS0_PKtPf:
.text._Z19populateAccumulatormPKfS0_PKtPf:
        /* <DEDUP_REMOVED lines=8> */
[----:B------:R-:W0:Y:S01]  /*0080*/  LDC.64 R4, c[0x0][0x398] ;  /* 0x0000e600ff047b82 */ /* 0x000e220000000a00 */
[----:B------:R-:W1:Y:S01]  /*0090*/  LDCU.64 UR4, c[0x0][0x358] ;  /* 0x00006b00ff0477ac */ /* 0x000e620008000a00 */
[----:B------:R-:W-:-:S06]  /*00a0*/  IMAD.SHL.U32 R9, R0, 0x20, RZ ;  /* 0x0000002000097824 */ /* 0x000fcc00078e00ff */
[----:B------:R-:W2:Y:S01]  /*00b0*/  LDC.64 R6, c[0x0][0x390] ;  /* 0x0000e400ff067b82 */ /* 0x000ea20000000a00 */
[----:B0-----:R-:W-:-:S05]  /*00c0*/  IMAD.WIDE.U32 R4, R9, 0x2, R4 ;  /* 0x0000000209047825 */ /* 0x001fca00078e0004 */
[----:B-1----:R-:W3:Y:S01]  /*00d0*/  LDG.E.U16 R9, desc[UR4][R4.64] ;  /* 0x0000000404097981 */ /* 0x002ee2000c1e1500 */
[----:B--2---:R-:W-:-:S06]  /*00e0*/  IMAD.WIDE.U32 R6, R2, 0x4, R6 ;  /* 0x0000000402067825 */ /* 0x004fcc00078e0006 */
[----:B------:R0:W5:Y:S01]  /*00f0*/  LDG.E R6, desc[UR4][R6.64] ;  /* 0x0000000406067981 */ /* 0x000162000c1e1900 */
[----:B---3--:R-:W-:-:S13]  /*0100*/  ISETP.GT.U32.AND P0, PT, R9, 0x2ff, PT ;  /* 0x000002ff0900780c */ /* 0x008fda0003f04070 */
[----:B0-----:R-:W-:Y:S05]  /*0110*/  @P0 BRA `(.L_x_11) ;  /* 0x0000000c00f80947 */ /* 0x001fea0003800000 */
[----:B------:R-:W0:Y:S01]  /*0120*/  LDCU.64 UR6, c[0x0][0x388] ;  /* 0x00007100ff0677ac */ /* 0x000e220008000a00 */
[----:B------:R-:W-:Y:S01]  /*0130*/  IMAD.MOV.U32 R3, RZ, RZ, RZ ;  /* 0x000000ffff037224 */ /* 0x000fe200078e00ff */
[----:B------:R-:W2:Y:S01]  /*0140*/  LDG.E.U16 R7, desc[UR4][R4.64+0x2] ;  /* 0x0000020404077981 */ /* 0x000ea2000c1e1500 */
[----:B------:R-:W-:-:S03]  /*0150*/  IMAD.WIDE.U32 R8, R9, 0x300, R2 ;  /* 0x0000030009087825 */ /* 0x000fc600078e0002 */
[----:B0-----:R-:W-:-:S04]  /*0160*/  LEA R10, P0, R8, UR6, 0x2 ;  /* 0x00000006080a7c11 */ /* 0x001fc8000f8010ff */
[----:B------:R-:W-:-:S06]  /*0170*/  LEA.HI.X R11, R8, UR7, R9, 0x2, P0 ;  /* 0x00000007080b7c11 */ /* 0x000fcc00080f1409 */
[----:B------:R-:W3:Y:S01]  /*0180*/  LDG.E R11, desc[UR4][R10.64] ;  /* 0x000000040a0b7981 */ /* 0x000ee2000c1e1900 */
[----:B--2---:R-:W-:Y:S01]  /*0190*/  ISETP.GT.U32.AND P0, PT, R7, 0x2ff, PT ;  /* 0x000002ff0700780c */ /* 0x004fe20003f04070 */
[----:B---3-5:R-:W-:-:S12]  /*01a0*/  FADD R6, R6, R11 ;  /* 0x0000000b06067221 */ /* 0x028fd80000000000 */
[----:B------:R-:W-:Y:S05]  /*01b0*/  @P0 BRA `(.L_x_11) ;  /* 0x0000000c00d00947 */ /* 0x000fea0003800000 */
[----:B------:R-:W-:Y:S02]  /*01c0*/  IMAD.WIDE.U32 R8, R7, 0x300, R2 ;  /* 0x0000030007087825 */ /* 0x000fe400078e0002 */
[----:B------:R-:W2:Y:S01]  /*01d0*/  LDG.E.U16 R7, desc[UR4][R4.64+0x4] ;  /* 0x0000040404077981 */ /* 0x000ea2000c1e1500 */
[----:B------:R-:W-:-:S04]  /*01e0*/  LEA R10, P0, R8, UR6, 0x2 ;  /* 0x00000006080a7c11 */ /* 0x000fc8000f8010ff */
[----:B------:R-:W-:-:S06]  /*01f0*/  LEA.HI.X R11, R8, UR7, R9, 0x2, P0 ;  /* 0x00000007080b7c11 */ /* 0x000fcc00080f1409 */
[----:B------:R-:W3:Y:S01]  /*0200*/  LDG.E R11, desc[UR4][R10.64] ;  /* 0x000000040a0b7981 */ /* 0x000ee2000c1e1900 */
[----:B--2---:R-:W-:Y:S01]  /*0210*/  ISETP.GT.U32.AND P0, PT, R7, 0x2ff, PT ;  /* 0x000002ff0700780c */ /* 0x004fe20003f04070 */
[----:B---3--:R-:W-:-:S12]  /*0220*/  FADD R6, R6, R11 ;  /* 0x0000000b06067221 */ /* 0x008fd80000000000 */
        /* <DEDUP_REMOVED lines=225> */
[----:B------:R-:W2:Y:S01]  /*1040*/  LDG.E.U16 R5, desc[UR4][R4.64+0x3e] ;  /* 0x00003e0404057981 */ /* 0x000ea2000c1e1500 */
[----:B------:R-:W-:-:S03]  /*1050*/  IMAD.WIDE.U32 R8, R7, 0x300, R2 ;  /* 0x0000030007087825 */ /* 0x000fc600078e0002 */
[----:B------:R-:W-:-:S04]  /*1060*/  LEA R12, P1, R8, UR6, 0x2 ;  /* 0x00000006080c7c11 */ /* 0x000fc8000f8210ff */
[----:B------:R-:W-:-:S06]  /*1070*/  LEA.HI.X R13, R8, UR7, R9, 0x2, P1 ;  /* 0x00000007080d7c11 */ /* 0x000fcc00088f1409 */
[----:B------:R-:W3:Y:S01]  /*1080*/  LDG.E R13, desc[UR4][R12.64] ;  /* 0x000000040c0d7981 */ /* 0x000ee2000c1e1900 */
[----:B--2---:R-:W-:-:S13]  /*1090*/  ISETP.GT.U32.AND P0, PT, R5, 0x2ff, PT ;  /* 0x000002ff0500780c */ /* 0x004fda0003f04070 */
[----:B------:R-:W-:-:S03]  /*10a0*/  @!P0 IMAD.WIDE.U32 R10, R5, 0x300, R2 ;  /* 0x00000300050a8825 */ /* 0x000fc600078e0002 */
[----:B------:R-:W-:-:S04]  /*10b0*/  @!P0 LEA R8, P1, R10, UR6, 0x2 ;  /* 0x000000060a088c11 */ /* 0x000fc8000f8210ff */
[----:B------:R-:W-:-:S06]  /*10c0*/  @!P0 LEA.HI.X R9, R10, UR7, R11, 0x2, P1 ;  /* 0x000000070a098c11 */ /* 0x000fcc00088f140b */
[----:B------:R-:W2:Y:S01]  /*10d0*/  @!P0 LDG.E R9, desc[UR4][R8.64] ;  /* 0x0000000408098981 */ /* 0x000ea2000c1e1900 */
[----:B---3--:R-:W-:-:S04]  /*10e0*/  FADD R6, R6, R13 ;  /* 0x0000000d06067221 */ /* 0x008fc80000000000 */
[----:B--2---:R-:W-:-:S07]  /*10f0*/  @!P0 FADD R6, R6, R9 ;  /* 0x0000000906068221 */ /* 0x004fce0000000000 */
.L_x_11:
[----:B------:R-:W0:Y:S01]  /*1100*/  LDCU.64 UR6, c[0x0][0x3a0] ;  /* 0x00007400ff0677ac */ /* 0x000e220008000a00 */
[----:B------:R-:W-:Y:S01]  /*1110*/  IMAD R3, R0, 0x300, RZ ;  /* 0x0000030000037824 */ /* 0x000fe200078e02ff */
[C---:B-----5:R-:W-:Y:S02]  /*1120*/  FSETP.GEU.AND P0, PT, R6.reuse, RZ, PT ;  /* 0x000000ff0600720b */ /* 0x060fe40003f0e000 */
[----:B------:R-:W-:Y:S02]  /*1130*/  FMNMX.NAN R6, R6, 1, PT ;  /* 0x3f80000006067809 */ /* 0x000fe40003820000 */
[----:B------:R-:W-:Y:S02]  /*1140*/  IADD3 R3, P1, PT, R3, R2, RZ ;  /* 0x0000000203037210 */ /* 0x000fe40007f3e0ff */
[----:B------:R-:W-:-:S03]  /*1150*/  FSEL R5, R6, RZ, P0 ;  /* 0x000000ff06057208 */ /* 0x000fc60000000000 */
[----:B------:R-:W-:Y:S01]  /*1160*/  IMAD.X R0, RZ, RZ, RZ, P1 ;  /* 0x000000ffff007224 */ /* 0x000fe200008e06ff */
[----:B0-----:R-:W-:-:S04]  /*1170*/  LEA R2, P1, R3, UR6, 0x2 ;  /* 0x0000000603027c11 */ /* 0x001fc8000f8210ff */
[----:B------:R-:W-:-:S05]  /*1180*/  LEA.HI.X R3, R3, UR7, R0, 0x2, P1 ;  /* 0x0000000703037c11 */ /* 0x000fca00088f1400 */
[----:B------:R-:W-:Y:S01]  /*1190*/  STG.E desc[UR4][R2.64], R5 ;  /* 0x0000000502007986 */ /* 0x000fe2000c101904 */
[----:B------:R-:W-:Y:S05]  /*11a0*/  EXIT ;  /* 0x000000000000794d */ /* 0x000fea0003800000 */
.L_x_12:
        /* <DEDUP_REMOVED lines=13> */
.L_x_18:


//--------------------- .text._Z11addInternalPKfS0_Pfi --------------------------
	.section	.text._Z11addInternalPKfS0_Pfi,"ax",@progbits
	.align	128
        .global         _Z11addInternalPKfS0_Pfi
        .type           _Z11addInternalPKfS0_Pfi,@function
        .size           _Z11addInternalPKfS0_Pfi,(.L_x_19 - _Z11addInternalPKfS0_Pfi)
        .other          _Z11addInternalPKfS0_Pfi,@"STO_CUDA_ENTRY STV_DEFAULT"
_Z11addInternalPKfS0_Pfi:
.text._Z11addInternalPKfS0_Pfi:
[----:B------:R-:W-:Y:S01]  /*0000*/  LDC R1, c[0x0][0x37c] ;  /* 0x0000df00ff017b82 */ /* 0x000fe20000000800 */
[----:B------:R-:W0:Y:S01]  /*0010*/  S2R R9, SR_TID.X ;  /* 0x0000000000097919 */ /* 0x000e220000002100 */
[----:B------:R-:W0:Y:S02]  /*0020*/  LDCU UR4, c[0x0][0x398] ;  /* 0x00007300ff0477ac */ /* 0x000e240008000800 */
[----:B0-----:R-:W-:-:S13]  /*0030*/  ISETP.GE.AND P0, PT, R9, UR4, PT ;  /* 0x0000000409007c0c */ /* 0x001fda000bf06270 */
[----:B------:R-:W-:Y:S05]  /*0040*/  @P0 EXIT ;  /* 0x000000000000094d */ /* 0x000fea0003800000 */
[----:B------:R-:W0:Y:S01]  /*0050*/  LDC.64 R2, c[0x0][0x380] ;  /* 0x0000e000ff027b82 */ /* 0x000e220000000a00 */
[----:B------:R-:W1:Y:S07]  /*0060*/  LDCU.64 UR4, c[0x0][0x358] ;  /* 0x00006b00ff0477ac */ /* 0x000e6e0008000a00 */
[----:B------:R-:W2:Y:S08]  /*0070*/  LDC.64 R4, c[0x0][0x388] ;  /* 0x0000e200ff047b82 */ /* 0x000eb00000000a00 */
[----:B------:R-:W3:Y:S01]  /*0080*/  LDC.64 R6, c[0x0][0x390] ;  /* 0x0000e400ff067b82 */ /* 0x000ee20000000a00 */
[----:B0-----:R-:W-:-:S06]  /*0090*/  IMAD.WIDE.U32 R2, R9, 0x4, R2 ;  /* 0x0000000409027825 */ /* 0x001fcc00078e0002 */
[----:B-1----:R-:W4:Y:S01]  /*00a0*/  LDG.E R2, desc[UR4][R2.64] ;  /* 0x0000000402027981 */ /* 0x002f22000c1e1900 */
[----:B--2---:R-:W-:-:S06]  /*00b0*/  IMAD.WIDE.U32 R4, R9, 0x4, R4 ;  /* 0x0000000409047825 */ /* 0x004fcc00078e0004 */
[----:B------:R-:W4:Y:S01]  /*00c0*/  LDG.E R5, desc[UR4][R4.64] ;  /* 0x0000000404057981 */ /* 0x000f22000c1e1900 */
[----:B---3--:R-:W-:-:S04]  /*00d0*/  IMAD.WIDE.U32 R6, R9, 0x4, R6 ;  /* 0x0000000409067825 */ /* 0x008fc800078e0006 */
[----:B----4-:R-:W-:-:S05]  /*00e0*/  FADD R9, R2, R5 ;  /* 0x0000000502097221 */ /* 0x010fca0000000000 */
[----:B------:R-:W-:Y:S01]  /*00f0*/  STG.E desc[UR4][R6.64], R9 ;  /* 0x0000000906007986 */ /* 0x000fe2000c101904 */
[----:B------:R-:W-:Y:S05]  /*0100*/  EXIT ;  /* 0x000000000000794d */ /* 0x000fea0003800000 */
.L_x_13:
        /* <DEDUP_REMOVED lines=15> */
.L_x_19:


//--------------------- .nv.shared.reserved.0     --------------------------
	.section	.nv.shared.reserved.0,"aw",@nobits
	.weak		__nv_reservedSMEM_offset_0_alias
	.size		__nv_reservedSMEM_offset_0_alias, 0, 64
	.other		__nv_reservedSMEM_offset_0_alias,@"STO_CUDA_RESERVED_SHARED STV_DEFAULT"
__nv_reservedSMEM_offset_0_alias:
	.zero		0
	.zero		64


//--------------------- .nv.constant0._Z18backpropOutputBiasmPKfPf --------------------------
	.section	.nv.constant0._Z18backpropOutputBiasmPKfPf,"a",@progbits
	.sectionflags	@""
	.align	4
.nv.constant0._Z18backpropOutputBiasmPKfPf:
	.zero		920


//--------------------- .nv.constant0._Z12backpropSidemmPKfS0_PKtS0_PfS3_S3_ --------------------------
	.section	.nv.constant0._Z12backpropSidemmPKfS0_PKtS0_PfS3_S3_,"a",@progbits
	.sectionflags	@""
	.align	4
.nv.constant0._Z12backpropSidemmPKfS0_PKtS0_PfS3_S3_:
	.zero		968


//--------------------- .nv.constant0._Z15calculateErrorsmPKfS0_S0_S0_S0_PfS1_ --------------------------
	.section	.nv.constant0._Z15calculateErrorsmPKfS0_S0_S0_S0_PfS1_,"a",@progbits
	.sectionflags	@""
	.align	4
.nv.constant0._Z15calculateErrorsmPKfS0_S0_S0_S0_PfS1_:
	.zero		960


//--------------------- .nv.constant0._Z19populateAccumulatormPKfS0_PKtPf --------------------------
	.section	.nv.constant0._Z19populateAccumulatormPKfS0_PKtPf,"a",@progbits
	.sectionflags	@""
	.align	4
.nv.constant0._Z19populateAccumulatormPKfS0_PKtPf:
	.zero		936


//--------------------- .nv.constant0._Z11addInternalPKfS0_Pfi --------------------------
	.section	.nv.constant0._Z11addInternalPKfS0_Pfi,"a",@progbits
	.sectionflags	@""
	.align	4
.nv.constant0._Z11addInternalPKfS0_Pfi:
	.zero		924


//--------------------- SYMBOLS --------------------------

	.type		.nv.reservedSmem.offset0,@object
	.size		.nv.reservedSmem.offset0,0x4
